//
// Generated by NVIDIA NVVM Compiler
//
// Compiler Build ID: CL-36424714
// Cuda compilation tools, release 13.0, V13.0.88
// Based on NVVM 20.0.0
//

.version 9.0
.target sm_100
.address_size 64

	// .globl	strided_copy

.visible .entry strided_copy(
	.param .u64 .ptr .align 1 strided_copy_param_0,
	.param .u64 .ptr .align 1 strided_copy_param_1,
	.param .u64 .ptr .align 1 strided_copy_param_2,
	.param .u64 .ptr .align 1 strided_copy_param_3,
	.param .u32 strided_copy_param_4,
	.param .u32 strided_copy_param_5,
	.param .u32 strided_copy_param_6,
	.param .u64 strided_copy_param_7
)
{
	.reg .pred 	%p<21>;
	.reg .b16 	%rs<14>;
	.reg .b32 	%r<121>;
	.reg .b64 	%rd<155>;

	ld.param.u64 	%rd32, [strided_copy_param_0];
	ld.param.u64 	%rd33, [strided_copy_param_1];
	ld.param.u64 	%rd34, [strided_copy_param_2];
	ld.param.u64 	%rd35, [strided_copy_param_3];
	ld.param.u32 	%r34, [strided_copy_param_4];
	ld.param.u32 	%r32, [strided_copy_param_5];
	ld.param.u32 	%r33, [strided_copy_param_6];
	ld.param.u64 	%rd31, [strided_copy_param_7];
	cvta.to.global.u64 	%rd1, %rd35;
	cvta.to.global.u64 	%rd2, %rd34;
	cvta.to.global.u64 	%rd3, %rd33;
	cvta.to.global.u64 	%rd4, %rd32;
	mov.u32 	%r35, %ctaid.x;
	mov.u32 	%r36, %ntid.x;
	mov.u32 	%r37, %tid.x;
	mad.lo.s32 	%r1, %r35, %r36, %r37;
	setp.ge.u32 	%p1, %r1, %r34;
	@%p1 bra 	$L__BB0_30;
	setp.lt.s32 	%p2, %r32, 1;
	mov.b64 	%rd150, 0;
	@%p2 bra 	$L__BB0_14;
	and.b32  	%r2, %r32, 7;
	setp.lt.u32 	%p3, %r32, 8;
	mov.b64 	%rd150, 0;
	mov.u32 	%r114, %r32;
	mov.u32 	%r115, %r1;
	@%p3 bra 	$L__BB0_6;
	add.s32 	%r110, %r32, -4;
	and.b32  	%r38, %r32, 2147483640;
	neg.s32 	%r109, %r38;
	mov.b64 	%rd150, 0;
	mov.u32 	%r115, %r1;
$L__BB0_4:
	.pragma "nounroll";
	add.s32 	%r39, %r110, 3;
	mul.wide.u32 	%rd40, %r39, 8;
	add.s64 	%rd41, %rd2, %rd40;
	ld.global.nc.u32 	%r40, [%rd41];
	div.u32 	%r41, %r115, %r40;
	mul.lo.s32 	%r42, %r41, %r40;
	sub.s32 	%r43, %r115, %r42;
	cvt.u64.u32 	%rd42, %r43;
	add.s64 	%rd43, %rd1, %rd40;
	ld.global.nc.u64 	%rd44, [%rd43];
	mad.lo.s64 	%rd45, %rd44, %rd42, %rd150;
	add.s32 	%r44, %r110, 2;
	mul.wide.u32 	%rd46, %r44, 8;
	add.s64 	%rd47, %rd2, %rd46;
	ld.global.nc.u32 	%r45, [%rd47];
	div.u32 	%r46, %r41, %r45;
	mul.lo.s32 	%r47, %r46, %r45;
	sub.s32 	%r48, %r41, %r47;
	cvt.u64.u32 	%rd48, %r48;
	add.s64 	%rd49, %rd1, %rd46;
	ld.global.nc.u64 	%rd50, [%rd49];
	mad.lo.s64 	%rd51, %rd50, %rd48, %rd45;
	add.s32 	%r49, %r110, 1;
	mul.wide.u32 	%rd52, %r49, 8;
	add.s64 	%rd53, %rd2, %rd52;
	ld.global.nc.u32 	%r50, [%rd53];
	div.u32 	%r51, %r46, %r50;
	mul.lo.s32 	%r52, %r51, %r50;
	sub.s32 	%r53, %r46, %r52;
	cvt.u64.u32 	%rd54, %r53;
	add.s64 	%rd55, %rd1, %rd52;
	ld.global.nc.u64 	%rd56, [%rd55];
	mad.lo.s64 	%rd57, %rd56, %rd54, %rd51;
	add.s32 	%r54, %r110, -4;
	mul.wide.u32 	%rd58, %r110, 8;
	add.s64 	%rd59, %rd2, %rd58;
	ld.global.nc.u32 	%r55, [%rd59];
	div.u32 	%r56, %r51, %r55;
	mul.lo.s32 	%r57, %r56, %r55;
	sub.s32 	%r58, %r51, %r57;
	cvt.u64.u32 	%rd60, %r58;
	add.s64 	%rd61, %rd1, %rd58;
	ld.global.nc.u64 	%rd62, [%rd61];
	mad.lo.s64 	%rd63, %rd62, %rd60, %rd57;
	add.s32 	%r59, %r110, -1;
	mul.wide.u32 	%rd64, %r59, 8;
	add.s64 	%rd65, %rd2, %rd64;
	ld.global.nc.u32 	%r60, [%rd65];
	div.u32 	%r61, %r56, %r60;
	mul.lo.s32 	%r62, %r61, %r60;
	sub.s32 	%r63, %r56, %r62;
	cvt.u64.u32 	%rd66, %r63;
	add.s64 	%rd67, %rd1, %rd64;
	ld.global.nc.u64 	%rd68, [%rd67];
	mad.lo.s64 	%rd69, %rd68, %rd66, %rd63;
	add.s32 	%r64, %r110, -2;
	mul.wide.u32 	%rd70, %r64, 8;
	add.s64 	%rd71, %rd2, %rd70;
	ld.global.nc.u32 	%r65, [%rd71];
	div.u32 	%r66, %r61, %r65;
	mul.lo.s32 	%r67, %r66, %r65;
	sub.s32 	%r68, %r61, %r67;
	cvt.u64.u32 	%rd72, %r68;
	add.s64 	%rd73, %rd1, %rd70;
	ld.global.nc.u64 	%rd74, [%rd73];
	mad.lo.s64 	%rd75, %rd74, %rd72, %rd69;
	add.s32 	%r69, %r110, -3;
	mul.wide.u32 	%rd76, %r69, 8;
	add.s64 	%rd77, %rd2, %rd76;
	ld.global.nc.u32 	%r70, [%rd77];
	div.u32 	%r71, %r66, %r70;
	mul.lo.s32 	%r72, %r71, %r70;
	sub.s32 	%r73, %r66, %r72;
	cvt.u64.u32 	%rd78, %r73;
	add.s64 	%rd79, %rd1, %rd76;
	ld.global.nc.u64 	%rd80, [%rd79];
	mad.lo.s64 	%rd81, %rd80, %rd78, %rd75;
	mul.wide.u32 	%rd82, %r54, 8;
	add.s64 	%rd83, %rd2, %rd82;
	ld.global.nc.u32 	%r74, [%rd83];
	div.u32 	%r115, %r71, %r74;
	mul.lo.s32 	%r75, %r115, %r74;
	sub.s32 	%r76, %r71, %r75;
	cvt.u64.u32 	%rd84, %r76;
	add.s64 	%rd85, %rd1, %rd82;
	ld.global.nc.u64 	%rd86, [%rd85];
	mad.lo.s64 	%rd150, %rd86, %rd84, %rd81;
	add.s32 	%r110, %r110, -8;
	add.s32 	%r109, %r109, 8;
	setp.ne.s32 	%p4, %r109, 0;
	@%p4 bra 	$L__BB0_4;
	add.s32 	%r114, %r110, 4;
$L__BB0_6:
	setp.eq.s32 	%p5, %r2, 0;
	@%p5 bra 	$L__BB0_14;
	and.b32  	%r14, %r32, 3;
	setp.lt.u32 	%p6, %r2, 4;
	@%p6 bra 	$L__BB0_9;
	add.s32 	%r77, %r114, -1;
	mul.wide.u32 	%rd88, %r77, 8;
	add.s64 	%rd89, %rd2, %rd88;
	ld.global.nc.u32 	%r78, [%rd89];
	div.u32 	%r79, %r115, %r78;
	mul.lo.s32 	%r80, %r79, %r78;
	sub.s32 	%r81, %r115, %r80;
	cvt.u64.u32 	%rd90, %r81;
	add.s64 	%rd91, %rd1, %rd88;
	ld.global.nc.u64 	%rd92, [%rd91];
	mad.lo.s64 	%rd93, %rd92, %rd90, %rd150;
	add.s32 	%r82, %r114, -2;
	mul.wide.u32 	%rd94, %r82, 8;
	add.s64 	%rd95, %rd2, %rd94;
	ld.global.nc.u32 	%r83, [%rd95];
	div.u32 	%r84, %r79, %r83;
	mul.lo.s32 	%r85, %r84, %r83;
	sub.s32 	%r86, %r79, %r85;
	cvt.u64.u32 	%rd96, %r86;
	add.s64 	%rd97, %rd1, %rd94;
	ld.global.nc.u64 	%rd98, [%rd97];
	mad.lo.s64 	%rd99, %rd98, %rd96, %rd93;
	add.s32 	%r87, %r114, -3;
	mul.wide.u32 	%rd100, %r87, 8;
	add.s64 	%rd101, %rd2, %rd100;
	ld.global.nc.u32 	%r88, [%rd101];
	div.u32 	%r89, %r84, %r88;
	mul.lo.s32 	%r90, %r89, %r88;
	sub.s32 	%r91, %r84, %r90;
	cvt.u64.u32 	%rd102, %r91;
	add.s64 	%rd103, %rd1, %rd100;
	ld.global.nc.u64 	%rd104, [%rd103];
	mad.lo.s64 	%rd105, %rd104, %rd102, %rd99;
	add.s32 	%r114, %r114, -4;
	mul.wide.u32 	%rd106, %r114, 8;
	add.s64 	%rd107, %rd2, %rd106;
	ld.global.nc.u32 	%r92, [%rd107];
	div.u32 	%r115, %r89, %r92;
	mul.lo.s32 	%r93, %r115, %r92;
	sub.s32 	%r94, %r89, %r93;
	cvt.u64.u32 	%rd108, %r94;
	add.s64 	%rd109, %rd1, %rd106;
	ld.global.nc.u64 	%rd110, [%rd109];
	mad.lo.s64 	%rd150, %rd110, %rd108, %rd105;
$L__BB0_9:
	setp.eq.s32 	%p7, %r14, 0;
	@%p7 bra 	$L__BB0_14;
	setp.eq.s32 	%p8, %r14, 1;
	@%p8 bra 	$L__BB0_12;
	add.s32 	%r95, %r114, -1;
	mul.wide.u32 	%rd112, %r95, 8;
	add.s64 	%rd113, %rd2, %rd112;
	ld.global.nc.u32 	%r96, [%rd113];
	div.u32 	%r97, %r115, %r96;
	mul.lo.s32 	%r98, %r97, %r96;
	sub.s32 	%r99, %r115, %r98;
	cvt.u64.u32 	%rd114, %r99;
	add.s64 	%rd115, %rd1, %rd112;
	ld.global.nc.u64 	%rd116, [%rd115];
	mad.lo.s64 	%rd117, %rd116, %rd114, %rd150;
	add.s32 	%r114, %r114, -2;
	mul.wide.u32 	%rd118, %r114, 8;
	add.s64 	%rd119, %rd2, %rd118;
	ld.global.nc.u32 	%r100, [%rd119];
	div.u32 	%r115, %r97, %r100;
	mul.lo.s32 	%r101, %r115, %r100;
	sub.s32 	%r102, %r97, %r101;
	cvt.u64.u32 	%rd120, %r102;
	add.s64 	%rd121, %rd1, %rd118;
	ld.global.nc.u64 	%rd122, [%rd121];
	mad.lo.s64 	%rd150, %rd122, %rd120, %rd117;
$L__BB0_12:
	and.b32  	%r103, %r32, 1;
	setp.eq.b32 	%p9, %r103, 1;
	not.pred 	%p10, %p9;
	@%p10 bra 	$L__BB0_14;
	add.s32 	%r104, %r114, -1;
	mul.wide.u32 	%rd123, %r104, 8;
	add.s64 	%rd124, %rd2, %rd123;
	ld.global.nc.u32 	%r105, [%rd124];
	rem.u32 	%r106, %r115, %r105;
	cvt.u64.u32 	%rd125, %r106;
	add.s64 	%rd126, %rd1, %rd123;
	ld.global.nc.u64 	%rd127, [%rd126];
	mad.lo.s64 	%rd150, %rd127, %rd125, %rd150;
$L__BB0_14:
	cvt.u64.u32 	%rd128, %r33;
	mad.lo.s64 	%rd17, %rd150, %rd128, %rd31;
	mul.wide.u32 	%rd18, %r33, %r1;
	setp.gt.s32 	%p11, %r33, 1;
	@%p11 bra 	$L__BB0_18;
	setp.eq.s32 	%p15, %r33, 0;
	@%p15 bra 	$L__BB0_30;
	setp.eq.s32 	%p16, %r33, 1;
	@%p16 bra 	$L__BB0_17;
	bra.uni 	$L__BB0_21;
$L__BB0_17:
	add.s64 	%rd129, %rd4, %rd17;
	ld.global.nc.u8 	%rs1, [%rd129];
	cvt.u16.u8 	%rs2, %rs1;
	add.s64 	%rd130, %rd3, %rd18;
	st.global.u8 	[%rd130], %rs2;
	bra.uni 	$L__BB0_30;
$L__BB0_18:
	setp.eq.s32 	%p12, %r33, 2;
	@%p12 bra 	$L__BB0_29;
	setp.eq.s32 	%p13, %r33, 4;
	@%p13 bra 	$L__BB0_27;
	setp.eq.s32 	%p14, %r33, 8;
	@%p14 bra 	$L__BB0_28;
$L__BB0_21:
	and.b32  	%r23, %r33, 3;
	setp.lt.u32 	%p17, %r33, 4;
	mov.b32 	%r119, 0;
	@%p17 bra 	$L__BB0_24;
	and.b32  	%r119, %r33, -4;
	neg.s32 	%r118, %r119;
	add.s64 	%rd138, %rd17, %rd4;
	add.s64 	%rd152, %rd138, 1;
	add.s64 	%rd139, %rd18, %rd3;
	add.s64 	%rd151, %rd139, 3;
$L__BB0_23:
	ld.global.nc.u8 	%rs4, [%rd152+-1];
	cvt.u16.u8 	%rs5, %rs4;
	st.global.u8 	[%rd151+-3], %rs5;
	ld.global.nc.u8 	%rs6, [%rd152];
	cvt.u16.u8 	%rs7, %rs6;
	st.global.u8 	[%rd151+-2], %rs7;
	ld.global.nc.u8 	%rs8, [%rd152+1];
	cvt.u16.u8 	%rs9, %rs8;
	st.global.u8 	[%rd151+-1], %rs9;
	ld.global.nc.u8 	%rs10, [%rd152+2];
	cvt.u16.u8 	%rs11, %rs10;
	st.global.u8 	[%rd151], %rs11;
	add.s32 	%r118, %r118, 4;
	add.s64 	%rd152, %rd152, 4;
	add.s64 	%rd151, %rd151, 4;
	setp.ne.s32 	%p18, %r118, 0;
	@%p18 bra 	$L__BB0_23;
$L__BB0_24:
	setp.eq.s32 	%p19, %r23, 0;
	@%p19 bra 	$L__BB0_30;
	cvt.u64.u32 	%rd140, %r119;
	add.s64 	%rd141, %rd18, %rd140;
	add.s64 	%rd154, %rd3, %rd141;
	add.s64 	%rd142, %rd17, %rd140;
	add.s64 	%rd153, %rd4, %rd142;
	neg.s32 	%r120, %r23;
$L__BB0_26:
	.pragma "nounroll";
	ld.global.nc.u8 	%rs12, [%rd153];
	cvt.u16.u8 	%rs13, %rs12;
	st.global.u8 	[%rd154], %rs13;
	add.s64 	%rd154, %rd154, 1;
	add.s64 	%rd153, %rd153, 1;
	add.s32 	%r120, %r120, 1;
	setp.ne.s32 	%p20, %r120, 0;
	@%p20 bra 	$L__BB0_26;
	bra.uni 	$L__BB0_30;
$L__BB0_27:
	add.s64 	%rd136, %rd4, %rd17;
	ld.global.nc.u32 	%r107, [%rd136];
	add.s64 	%rd137, %rd3, %rd18;
	st.global.u32 	[%rd137], %r107;
	bra.uni 	$L__BB0_30;
$L__BB0_28:
	add.s64 	%rd133, %rd4, %rd17;
	ld.global.nc.u64 	%rd134, [%rd133];
	add.s64 	%rd135, %rd3, %rd18;
	st.global.u64 	[%rd135], %rd134;
	bra.uni 	$L__BB0_30;
$L__BB0_29:
	add.s64 	%rd131, %rd4, %rd17;
	ld.global.nc.u16 	%rs3, [%rd131];
	add.s64 	%rd132, %rd3, %rd18;
	st.global.u16 	[%rd132], %rs3;
$L__BB0_30:
	ret;

}
	// .globl	strided_copy_2d
.visible .entry strided_copy_2d(
	.param .u64 .ptr .align 1 strided_copy_2d_param_0,
	.param .u64 .ptr .align 1 strided_copy_2d_param_1,
	.param .u64 strided_copy_2d_param_2,
	.param .u64 strided_copy_2d_param_3,
	.param .u64 strided_copy_2d_param_4,
	.param .u32 strided_copy_2d_param_5,
	.param .u64 strided_copy_2d_param_6
)
{
	.reg .pred 	%p<13>;
	.reg .b16 	%rs<14>;
	.reg .b32 	%r<32>;
	.reg .b64 	%rd<51>;

	ld.param.u64 	%rd21, [strided_copy_2d_param_0];
	ld.param.u64 	%rd22, [strided_copy_2d_param_1];
	ld.param.u64 	%rd23, [strided_copy_2d_param_2];
	ld.param.u64 	%rd18, [strided_copy_2d_param_3];
	ld.param.u64 	%rd19, [strided_copy_2d_param_4];
	ld.param.u32 	%r14, [strided_copy_2d_param_5];
	ld.param.u64 	%rd20, [strided_copy_2d_param_6];
	cvta.to.global.u64 	%rd1, %rd22;
	cvta.to.global.u64 	%rd2, %rd21;
	mov.u32 	%r15, %ctaid.x;
	mov.u32 	%r16, %ntid.x;
	mov.u32 	%r17, %tid.x;
	mad.lo.s32 	%r18, %r15, %r16, %r17;
	mul.lo.s64 	%rd24, %rd18, %rd23;
	cvt.u64.u32 	%rd3, %r18;
	setp.le.u64 	%p1, %rd24, %rd3;
	@%p1 bra 	$L__BB1_20;
	and.b64  	%rd25, %rd18, -4294967296;
	setp.ne.s64 	%p2, %rd25, 0;
	@%p2 bra 	$L__BB1_3;
	cvt.u32.u64 	%r19, %rd18;
	cvt.u32.u64 	%r20, %rd3;
	div.u32 	%r21, %r20, %r19;
	mul.lo.s32 	%r22, %r21, %r19;
	sub.s32 	%r23, %r20, %r22;
	cvt.u64.u32 	%rd47, %r21;
	cvt.u64.u32 	%rd48, %r23;
	bra.uni 	$L__BB1_4;
$L__BB1_3:
	div.u64 	%rd47, %rd3, %rd18;
	mul.lo.s64 	%rd26, %rd47, %rd18;
	sub.s64 	%rd48, %rd3, %rd26;
$L__BB1_4:
	mad.lo.s64 	%rd27, %rd47, %rd19, %rd48;
	cvt.u64.u32 	%rd28, %r14;
	mad.lo.s64 	%rd10, %rd27, %rd28, %rd20;
	mul.lo.s64 	%rd11, %rd28, %rd3;
	setp.gt.s32 	%p3, %r14, 1;
	@%p3 bra 	$L__BB1_8;
	setp.eq.s32 	%p7, %r14, 0;
	@%p7 bra 	$L__BB1_20;
	setp.eq.s32 	%p8, %r14, 1;
	@%p8 bra 	$L__BB1_7;
	bra.uni 	$L__BB1_11;
$L__BB1_7:
	add.s64 	%rd29, %rd2, %rd10;
	ld.global.nc.u8 	%rs1, [%rd29];
	cvt.u16.u8 	%rs2, %rs1;
	add.s64 	%rd30, %rd1, %rd11;
	st.global.u8 	[%rd30], %rs2;
	bra.uni 	$L__BB1_20;
$L__BB1_8:
	setp.eq.s32 	%p4, %r14, 2;
	@%p4 bra 	$L__BB1_19;
	setp.eq.s32 	%p5, %r14, 4;
	@%p5 bra 	$L__BB1_17;
	setp.eq.s32 	%p6, %r14, 8;
	@%p6 bra 	$L__BB1_18;
$L__BB1_11:
	and.b32  	%r1, %r14, 3;
	setp.lt.u32 	%p9, %r14, 4;
	mov.b32 	%r29, 0;
	@%p9 bra 	$L__BB1_14;
	and.b32  	%r29, %r14, -4;
	neg.s32 	%r27, %r29;
	add.s64 	%rd38, %rd11, %rd1;
	add.s64 	%rd49, %rd38, 1;
	mov.b32 	%r28, 0;
$L__BB1_13:
	cvt.u64.u32 	%rd39, %r28;
	add.s64 	%rd40, %rd10, %rd39;
	add.s64 	%rd41, %rd2, %rd40;
	ld.global.nc.u8 	%rs4, [%rd41];
	cvt.u16.u8 	%rs5, %rs4;
	st.global.u8 	[%rd49+-1], %rs5;
	ld.global.nc.u8 	%rs6, [%rd41+1];
	cvt.u16.u8 	%rs7, %rs6;
	st.global.u8 	[%rd49], %rs7;
	ld.global.nc.u8 	%rs8, [%rd41+2];
	cvt.u16.u8 	%rs9, %rs8;
	st.global.u8 	[%rd49+1], %rs9;
	ld.global.nc.u8 	%rs10, [%rd41+3];
	cvt.u16.u8 	%rs11, %rs10;
	st.global.u8 	[%rd49+2], %rs11;
	add.s32 	%r28, %r28, 4;
	add.s32 	%r27, %r27, 4;
	add.s64 	%rd49, %rd49, 4;
	setp.ne.s32 	%p10, %r27, 0;
	@%p10 bra 	$L__BB1_13;
$L__BB1_14:
	setp.eq.s32 	%p11, %r1, 0;
	@%p11 bra 	$L__BB1_20;
	cvt.u64.u32 	%rd42, %r29;
	add.s64 	%rd43, %rd11, %rd42;
	add.s64 	%rd50, %rd1, %rd43;
	neg.s32 	%r30, %r1;
$L__BB1_16:
	.pragma "nounroll";
	cvt.u64.u32 	%rd44, %r29;
	add.s64 	%rd45, %rd10, %rd44;
	add.s64 	%rd46, %rd2, %rd45;
	ld.global.nc.u8 	%rs12, [%rd46];
	cvt.u16.u8 	%rs13, %rs12;
	st.global.u8 	[%rd50], %rs13;
	add.s32 	%r29, %r29, 1;
	add.s64 	%rd50, %rd50, 1;
	add.s32 	%r30, %r30, 1;
	setp.ne.s32 	%p12, %r30, 0;
	@%p12 bra 	$L__BB1_16;
	bra.uni 	$L__BB1_20;
$L__BB1_17:
	add.s64 	%rd36, %rd2, %rd10;
	ld.global.nc.u32 	%r24, [%rd36];
	add.s64 	%rd37, %rd1, %rd11;
	st.global.u32 	[%rd37], %r24;
	bra.uni 	$L__BB1_20;
$L__BB1_18:
	add.s64 	%rd33, %rd2, %rd10;
	ld.global.nc.u64 	%rd34, [%rd33];
	add.s64 	%rd35, %rd1, %rd11;
	st.global.u64 	[%rd35], %rd34;
	bra.uni 	$L__BB1_20;
$L__BB1_19:
	add.s64 	%rd31, %rd2, %rd10;
	ld.global.nc.u16 	%rs3, [%rd31];
	add.s64 	%rd32, %rd1, %rd11;
	st.global.u16 	[%rd32], %rs3;
$L__BB1_20:
	ret;

}


// ===== COMPILED SASS (sm_100) =====

	.target	sm_100

	.elftype	@"ET_EXEC"


//--------------------- .note.nv.tkinfo           --------------------------
	.section	.note.nv.tkinfo,"",@"SHT_NOTE"
	.sectionflags	@"SHF_NOTE_NV_TKINFO"
	.tkinfo
        /*0018*/ 	.word	0x00000002
        /*0030*/ 	.string	""
        /*0030*/ 	.string	"ptxas"
        /*0030*/ 	.string	"Cuda compilation tools, release 13.0, V13.0.88"
        /*0030*/ 	.string	"Build cuda_13.0.r13.0/compiler.36424714_0"
        /*0030*/ 	.string	"-arch sm_100 -m 64 "



//--------------------- .note.nv.cuinfo           --------------------------
	.section	.note.nv.cuinfo,"",@"SHT_NOTE"
	.sectionflags	@"SHF_NOTE_NV_CUINFO"
        /*0018*/ 	.short	0x0002
        /*001a*/ 	.short	0x0064
        /*001c*/ 	.short	0x0082
	.zero		2


//--------------------- .nv.info                  --------------------------
	.section	.nv.info,"",@"SHT_CUDA_INFO"
	.align	4


	//----- nvinfo : EIATTR_REGCOUNT
	.align		4
        /*0000*/ 	.byte	0x04, 0x2f
        /*0002*/ 	.short	(.L_1 - .L_0)
	.align		4
.L_0:
        /*0004*/ 	.word	index@(strided_copy)
        /*0008*/ 	.word	0x00000020


	//----- nvinfo : EIATTR_FRAME_SIZE
	.align		4
.L_1:
        /*000c*/ 	.byte	0x04, 0x11
        /*000e*/ 	.short	(.L_3 - .L_2)
	.align		4
.L_2:
        /*0010*/ 	.word	index@(strided_copy)
        /*0014*/ 	.word	0x00000000


	//----- nvinfo : EIATTR_REGCOUNT
	.align		4
.L_3:
        /*0018*/ 	.byte	0x04, 0x2f
        /*001a*/ 	.short	(.L_5 - .L_4)
	.align		4
.L_4:
        /*001c*/ 	.word	index@(strided_copy_2d)
        /*0020*/ 	.word	0x00000020


	//----- nvinfo : EIATTR_FRAME_SIZE
	.align		4
.L_5:
        /*0024*/ 	.byte	0x04, 0x11
        /*0026*/ 	.short	(.L_7 - .L_6)
	.align		4
.L_6:
        /*0028*/ 	.word	index@($__internal_0_$__cuda_sm20_div_u64)
        /*002c*/ 	.word	0x00000000


	//----- nvinfo : EIATTR_FRAME_SIZE
	.align		4
.L_7:
        /*0030*/ 	.byte	0x04, 0x11
        /*0032*/ 	.short	(.L_9 - .L_8)
	.align		4
.L_8:
        /*0034*/ 	.word	index@(strided_copy_2d)
        /*0038*/ 	.word	0x00000000


	//----- nvinfo : EIATTR_MIN_STACK_SIZE
	.align		4
.L_9:
        /*003c*/ 	.byte	0x04, 0x12
        /*003e*/ 	.short	(.L_11 - .L_10)
	.align		4
.L_10:
        /*0040*/ 	.word	index@(strided_copy_2d)
        /*0044*/ 	.word	0x00000000


	//----- nvinfo : EIATTR_MIN_STACK_SIZE
	.align		4
.L_11:
        /*0048*/ 	.byte	0x04, 0x12
        /*004a*/ 	.short	(.L_13 - .L_12)
	.align		4
.L_12:
        /*004c*/ 	.word	index@(strided_copy)
        /*0050*/ 	.word	0x00000000
.L_13:


//--------------------- .nv.compat                --------------------------
	.section	.nv.compat,"",@"SHT_CUDA_COMPAT_INFO"
	.align	4
        /*0000*/ 	.byte	0x02, 0x09, 0x00, 0x00, 0x02, 0x02, 0x01, 0x00, 0x02, 0x05, 0x05, 0x00, 0x03, 0x07, 0x01, 0x01
        /*0010*/ 	.byte	0x02, 0x03, 0x00, 0x00, 0x02, 0x06, 0x01, 0x00, 0x04, 0x0b, 0x08, 0x00, 0x09, 0x00, 0x00, 0x00
        /*0020*/ 	.byte	0x00, 0x00, 0x00, 0x00


//--------------------- .nv.info.strided_copy_2d  --------------------------
	.section	.nv.info.strided_copy_2d,"",@"SHT_CUDA_INFO"
	.sectionflags	@""
	.align	4


	//----- nvinfo : EIATTR_CUDA_API_VERSION
	.align		4
        /*0000*/ 	.byte	0x04, 0x37
        /*0002*/ 	.short	(.L_15 - .L_14)
.L_14:
        /*0004*/ 	.word	0x00000082


	//----- nvinfo : EIATTR_KPARAM_INFO
	.align		4
.L_15:
        /*0008*/ 	.byte	0x04, 0x17
        /*000a*/ 	.short	(.L_17 - .L_16)
.L_16:
        /*000c*/ 	.word	0x00000000
        /*0010*/ 	.short	0x0006
        /*0012*/ 	.short	0x0030
        /*0014*/ 	.byte	0x00, 0xf0, 0x21, 0x00


	//----- nvinfo : EIATTR_KPARAM_INFO
	.align		4
.L_17:
        /*0018*/ 	.byte	0x04, 0x17
        /*001a*/ 	.short	(.L_19 - .L_18)
.L_18:
        /*001c*/ 	.word	0x00000000
        /*0020*/ 	.short	0x0005
        /*0022*/ 	.short	0x0028
        /*0024*/ 	.byte	0x00, 0xf0, 0x11, 0x00


	//----- nvinfo : EIATTR_KPARAM_INFO
	.align		4
.L_19:
        /*0028*/ 	.byte	0x04, 0x17
        /*002a*/ 	.short	(.L_21 - .L_20)
.L_20:
        /*002c*/ 	.word	0x00000000
        /*0030*/ 	.short	0x0004
        /*0032*/ 	.short	0x0020
        /*0034*/ 	.byte	0x00, 0xf0, 0x21, 0x00


	//----- nvinfo : EIATTR_KPARAM_INFO
	.align		4
.L_21:
        /*0038*/ 	.byte	0x04, 0x17
        /*003a*/ 	.short	(.L_23 - .L_22)
.L_22:
        /*003c*/ 	.word	0x00000000
        /*0040*/ 	.short	0x0003
        /*0042*/ 	.short	0x0018
        /*0044*/ 	.byte	0x00, 0xf0, 0x21, 0x00


	//----- nvinfo : EIATTR_KPARAM_INFO
	.align		4
.L_23:
        /*0048*/ 	.byte	0x04, 0x17
        /*004a*/ 	.short	(.L_25 - .L_24)
.L_24:
        /*004c*/ 	.word	0x00000000
        /*0050*/ 	.short	0x0002
        /*0052*/ 	.short	0x0010
        /*0054*/ 	.byte	0x00, 0xf0, 0x21, 0x00


	//----- nvinfo : EIATTR_KPARAM_INFO
	.align		4
.L_25:
        /*0058*/ 	.byte	0x04, 0x17
        /*005a*/ 	.short	(.L_27 - .L_26)
.L_26:
        /*005c*/ 	.word	0x00000000
        /*0060*/ 	.short	0x0001
        /*0062*/ 	.short	0x0008
        /*0064*/ 	.byte	0x00, 0xf5, 0x21, 0x00


	//----- nvinfo : EIATTR_KPARAM_INFO
	.align		4
.L_27:
        /*0068*/ 	.byte	0x04, 0x17
        /*006a*/ 	.short	(.L_29 - .L_28)
.L_28:
        /*006c*/ 	.word	0x00000000
        /*0070*/ 	.short	0x0000
        /*0072*/ 	.short	0x0000
        /*0074*/ 	.byte	0x00, 0xf5, 0x21, 0x00


	//----- nvinfo : EIATTR_SPARSE_MMA_MASK
	.align		4
.L_29:
        /*0078*/ 	.byte	0x03, 0x50
        /*007a*/ 	.short	0x0000


	//----- nvinfo : EIATTR_MAXREG_COUNT
	.align		4
        /*007c*/ 	.byte	0x03, 0x1b
        /*007e*/ 	.short	0x00ff


	//----- nvinfo : EIATTR_MERCURY_ISA_VERSION
	.align		4
        /*0080*/ 	.byte	0x03, 0x5f
        /*0082*/ 	.short	0x0101


	//----- nvinfo : EIATTR_VRC_CTA_INIT_COUNT
	.align		4
        /*0084*/ 	.byte	0x02, 0x4a
	.zero		1
	.zero		1


	//----- nvinfo : EIATTR_EXIT_INSTR_OFFSETS
	.align		4
        /*0088*/ 	.byte	0x04, 0x1c
        /*008a*/ 	.short	(.L_31 - .L_30)


	//   ....[0]....
.L_30:
        /*008c*/ 	.word	0x000000d0


	//   ....[1]....
        /*0090*/ 	.word	0x00000520


	//   ....[2]....
        /*0094*/ 	.word	0x00000d40


	//   ....[3]....
        /*0098*/ 	.word	0x00000e60


	//   ....[4]....
        /*009c*/ 	.word	0x00000ee0


	//   ....[5]....
        /*00a0*/ 	.word	0x00000f60


	//   ....[6]....
        /*00a4*/ 	.word	0x00000fe0


	//----- nvinfo : EIATTR_INDIRECT_BRANCH_TARGETS
	.align		4
.L_31:
        /*00a8*/ 	.byte	0x04, 0x34
        /*00aa*/ 	.short	(.L_33 - .L_32)


	//   ....[0]....
.L_32:
        /*00ac*/ 	.word	.L_x_23@srel
        /*00b0*/ 	.short	0x0
        /*00b2*/ 	.short	0x0
        /*00b4*/ 	.word	0x3
        /*00b8*/ 	.word	.L_x_24@srel
        /*00bc*/ 	.word	.L_x_25@srel
        /*00c0*/ 	.word	.L_x_26@srel


	//   ....[1]....
        /*00c4*/ 	.word	.L_x_27@srel
        /*00c8*/ 	.short	0x0
        /*00ca*/ 	.short	0x0
        /*00cc*/ 	.word	0x8
        /*00d0*/ 	.word	.L_x_28@srel
        /*00d4*/ 	.word	.L_x_26@srel
        /*00d8*/ 	.word	.L_x_30@srel
        /*00dc*/ 	.word	.L_x_26@srel
        /*00e0*/ 	.word	.L_x_26@srel
        /*00e4*/ 	.word	.L_x_26@srel
        /*00e8*/ 	.word	.L_x_34@srel
        /*00ec*/ 	.word	.L_x_26@srel


	//----- nvinfo : EIATTR_CRS_STACK_SIZE
	.align		4
.L_33:
        /*00f0*/ 	.byte	0x04, 0x1e
        /*00f2*/ 	.short	(.L_35 - .L_34)
.L_34:
        /*00f4*/ 	.word	0x00000000


	//----- nvinfo : EIATTR_CBANK_PARAM_SIZE
	.align		4
.L_35:
        /*00f8*/ 	.byte	0x03, 0x19
        /*00fa*/ 	.short	0x0038


	//----- nvinfo : EIATTR_PARAM_CBANK
	.align		4
        /*00fc*/ 	.byte	0x04, 0x0a
        /*00fe*/ 	.short	(.L_37 - .L_36)
	.align		4
.L_36:
        /*0100*/ 	.word	index@(.nv.constant0.strided_copy_2d)
        /*0104*/ 	.short	0x0380
        /*0106*/ 	.short	0x0038


	//----- nvinfo : EIATTR_SW_WAR
	.align		4
.L_37:
        /*0108*/ 	.byte	0x04, 0x36
        /*010a*/ 	.short	(.L_39 - .L_38)
.L_38:
        /*010c*/ 	.word	0x00000008
.L_39:


//--------------------- .nv.info.strided_copy     --------------------------
	.section	.nv.info.strided_copy,"",@"SHT_CUDA_INFO"
	.sectionflags	@""
	.align	4


	//----- nvinfo : EIATTR_CUDA_API_VERSION
	.align		4
        /*0000*/ 	.byte	0x04, 0x37
        /*0002*/ 	.short	(.L_41 - .L_40)
.L_40:
        /*0004*/ 	.word	0x00000082


	//----- nvinfo : EIATTR_KPARAM_INFO
	.align		4
.L_41:
        /*0008*/ 	.byte	0x04, 0x17
        /*000a*/ 	.short	(.L_43 - .L_42)
.L_42:
        /*000c*/ 	.word	0x00000000
        /*0010*/ 	.short	0x0007
        /*0012*/ 	.short	0x0030
        /*0014*/ 	.byte	0x00, 0xf0, 0x21, 0x00


	//----- nvinfo : EIATTR_KPARAM_INFO
	.align		4
.L_43:
        /*0018*/ 	.byte	0x04, 0x17
        /*001a*/ 	.short	(.L_45 - .L_44)
.L_44:
        /*001c*/ 	.word	0x00000000
        /*0020*/ 	.short	0x0006
        /*0022*/ 	.short	0x0028
        /*0024*/ 	.byte	0x00, 0xf0, 0x11, 0x00


	//----- nvinfo : EIATTR_KPARAM_INFO
	.align		4
.L_45:
        /*0028*/ 	.byte	0x04, 0x17
        /*002a*/ 	.short	(.L_47 - .L_46)
.L_46:
        /*002c*/ 	.word	0x00000000
        /*0030*/ 	.short	0x0005
        /*0032*/ 	.short	0x0024
        /*0034*/ 	.byte	0x00, 0xf0, 0x11, 0x00


	//----- nvinfo : EIATTR_KPARAM_INFO
	.align		4
.L_47:
        /*0038*/ 	.byte	0x04, 0x17
        /*003a*/ 	.short	(.L_49 - .L_48)
.L_48:
        /*003c*/ 	.word	0x00000000
        /*0040*/ 	.short	0x0004
        /*0042*/ 	.short	0x0020
        /*0044*/ 	.byte	0x00, 0xf0, 0x11, 0x00


	//----- nvinfo : EIATTR_KPARAM_INFO
	.align		4
.L_49:
        /*0048*/ 	.byte	0x04, 0x17
        /*004a*/ 	.short	(.L_51 - .L_50)
.L_50:
        /*004c*/ 	.word	0x00000000
        /*0050*/ 	.short	0x0003
        /*0052*/ 	.short	0x0018
        /*0054*/ 	.byte	0x00, 0xf5, 0x21, 0x00


	//----- nvinfo : EIATTR_KPARAM_INFO
	.align		4
.L_51:
        /*0058*/ 	.byte	0x04, 0x17
        /*005a*/ 	.short	(.L_53 - .L_52)
.L_52:
        /*005c*/ 	.word	0x00000000
        /*0060*/ 	.short	0x0002
        /*0062*/ 	.short	0x0010
        /*0064*/ 	.byte	0x00, 0xf5, 0x21, 0x00


	//----- nvinfo : EIATTR_KPARAM_INFO
	.align		4
.L_53:
        /*0068*/ 	.byte	0x04, 0x17
        /*006a*/ 	.short	(.L_55 - .L_54)
.L_54:
        /*006c*/ 	.word	0x00000000
        /*0070*/ 	.short	0x0001
        /*0072*/ 	.short	0x0008
        /*0074*/ 	.byte	0x00, 0xf5, 0x21, 0x00


	//----- nvinfo : EIATTR_KPARAM_INFO
	.align		4
.L_55:
        /*0078*/ 	.byte	0x04, 0x17
        /*007a*/ 	.short	(.L_57 - .L_56)
.L_56:
        /*007c*/ 	.word	0x00000000
        /*0080*/ 	.short	0x0000
        /*0082*/ 	.short	0x0000
        /*0084*/ 	.byte	0x00, 0xf5, 0x21, 0x00


	//----- nvinfo : EIATTR_SPARSE_MMA_MASK
	.align		4
.L_57:
        /*0088*/ 	.byte	0x03, 0x50
        /*008a*/ 	.short	0x0000


	//----- nvinfo : EIATTR_MAXREG_COUNT
	.align		4
        /*008c*/ 	.byte	0x03, 0x1b
        /*008e*/ 	.short	0x00ff


	//----- nvinfo : EIATTR_MERCURY_ISA_VERSION
	.align		4
        /*0090*/ 	.byte	0x03, 0x5f
        /*0092*/ 	.short	0x0101


	//----- nvinfo : EIATTR_VRC_CTA_INIT_COUNT
	.align		4
        /*0094*/ 	.byte	0x02, 0x4a
	.zero		1
	.zero		1


	//----- nvinfo : EIATTR_EXIT_INSTR_OFFSETS
	.align		4
        /*0098*/ 	.byte	0x04, 0x1c
        /*009a*/ 	.short	(.L_59 - .L_58)


	//   ....[0]....
.L_58:
        /*009c*/ 	.word	0x00000070


	//   ....[1]....
        /*00a0*/ 	.word	0x00001f00


	//   ....[2]....
        /*00a4*/ 	.word	0x00002650


	//   ....[3]....
        /*00a8*/ 	.word	0x000027c0


	//   ....[4]....
        /*00ac*/ 	.word	0x00002840


	//   ....[5]....
        /*00b0*/ 	.word	0x000028c0


	//   ....[6]....
        /*00b4*/ 	.word	0x00002940


	//----- nvinfo : EIATTR_INDIRECT_BRANCH_TARGETS
	.align		4
.L_59:
        /*00b8*/ 	.byte	0x04, 0x34
        /*00ba*/ 	.short	(.L_61 - .L_60)


	//   ....[0]....
.L_60:
        /*00bc*/ 	.word	.L_x_36@srel
        /*00c0*/ 	.short	0x0
        /*00c2*/ 	.short	0x0
        /*00c4*/ 	.word	0x3
        /*00c8*/ 	.word	.L_x_37@srel
        /*00cc*/ 	.word	.L_x_38@srel
        /*00d0*/ 	.word	.L_x_39@srel


	//   ....[1]....
        /* <DEDUP_REMOVED lines=12> */


	//----- nvinfo : EIATTR_CBANK_PARAM_SIZE
	.align		4
.L_61:
        /*0100*/ 	.byte	0x03, 0x19
        /*0102*/ 	.short	0x0038


	//----- nvinfo : EIATTR_PARAM_CBANK
	.align		4
        /*0104*/ 	.byte	0x04, 0x0a
        /*0106*/ 	.short	(.L_63 - .L_62)
	.align		4
.L_62:
        /*0108*/ 	.word	index@(.nv.constant0.strided_copy)
        /*010c*/ 	.short	0x0380
        /*010e*/ 	.short	0x0038


	//----- nvinfo : EIATTR_SW_WAR
	.align		4
.L_63:
        /*0110*/ 	.byte	0x04, 0x36
        /*0112*/ 	.short	(.L_65 - .L_64)
.L_64:
        /*0114*/ 	.word	0x00000008
.L_65:


//--------------------- .nv.callgraph             --------------------------
	.section	.nv.callgraph,"",@"SHT_CUDA_CALLGRAPH"
	.align	4
	.sectionentsize	8
	.align		4
        /*0000*/ 	.word	0x00000000
	.align		4
        /*0004*/ 	.word	0xffffffff
	.align		4
        /*0008*/ 	.word	0x00000000
	.align		4
        /*000c*/ 	.word	0xfffffffe
	.align		4
        /*0010*/ 	.word	0x00000000
	.align		4
        /*0014*/ 	.word	0xfffffffd
	.align		4
        /*0018*/ 	.word	0x00000000
	.align		4
        /*001c*/ 	.word	0xfffffffc


//--------------------- .nv.constant2.strided_copy_2d --------------------------
	.section	.nv.constant2.strided_copy_2d,"a",@progbits
	.sectionflags	@""
	.align	4
.nv.constant2.strided_copy_2d:
        /*0000*/ 	.byte	0xe0, 0x0f, 0x00, 0x00, 0xb0, 0x04, 0x00, 0x00, 0x90, 0x05, 0x00, 0x00, 0x70, 0x0f, 0x00, 0x00
        /*0010*/ 	.byte	0x90, 0x05, 0x00, 0x00, 0x70, 0x0e, 0x00, 0x00, 0x90, 0x05, 0x00, 0x00, 0x90, 0x05, 0x00, 0x00
        /*0020*/ 	.byte	0x90, 0x05, 0x00, 0x00, 0xf0, 0x0e, 0x00, 0x00, 0x90, 0x05, 0x00, 0x00


//--------------------- .nv.constant2.strided_copy --------------------------
	.section	.nv.constant2.strided_copy,"a",@progbits
	.sectionflags	@""
	.align	4
.nv.constant2.strided_copy:
        /*0000*/ 	.byte	0x40, 0x29, 0x00, 0x00, 0x90, 0x1e, 0x00, 0x00, 0x70, 0x1f, 0x00, 0x00, 0xd0, 0x28, 0x00, 0x00
        /*0010*/ 	.byte	0x70, 0x1f, 0x00, 0x00, 0xd0, 0x27, 0x00, 0x00, 0x70, 0x1f, 0x00, 0x00, 0x70, 0x1f, 0x00, 0x00
        /*0020*/ 	.byte	0x70, 0x1f, 0x00, 0x00, 0x50, 0x28, 0x00, 0x00, 0x70, 0x1f, 0x00, 0x00


//--------------------- .text.strided_copy_2d     --------------------------
	.section	.text.strided_copy_2d,"ax",@progbits
	.align	128
        .global         strided_copy_2d
        .type           strided_copy_2d,@function
        .size           strided_copy_2d,(.L_x_49 - strided_copy_2d)
        .other          strided_copy_2d,@"STO_CUDA_ENTRY STV_DEFAULT"
strided_copy_2d:
.text.strided_copy_2d:
[----:B------:R-:W-:Y:S01]  /*0000*/  LDC R1, c[0x0][0x37c] ;  /* 0x0000df00ff017b82 */ /* 0x000fe20000000800 */
[----:B------:R-:W0:Y:S01]  /*0010*/  S2R R3, SR_TID.X ;  /* 0x0000000000037919 */ /* 0x000e220000002100 */
[----:B------:R-:W1:Y:S06]  /*0020*/  LDCU.128 UR8, c[0x0][0x390] ;  /* 0x00007200ff0877ac */ /* 0x000e6c0008000c00 */
[----:B------:R-:W0:Y:S08]  /*0030*/  S2UR UR7, SR_CTAID.X ;  /* 0x00000000000779c3 */ /* 0x000e300000002500 */
[----:B------:R-:W0:Y:S01]  /*0040*/  LDC R2, c[0x0][0x360] ;  /* 0x0000d800ff027b82 */ /* 0x000e220000000800 */
[----:B-1----:R-:W-:-:S02]  /*0050*/  UIMAD UR6, UR11, UR8, URZ ;  /* 0x000000080b0672a4 */ /* 0x002fc4000f8e02ff */
[----:B------:R-:W-:Y:S02]  /*0060*/  UIMAD.WIDE.U32 UR4, UR10, UR8, URZ ;  /* 0x000000080a0472a5 */ /* 0x000fe4000f8e00ff */
[----:B------:R-:W-:-:S04]  /*0070*/  UIMAD UR6, UR10, UR9, UR6 ;  /* 0x000000090a0672a4 */ /* 0x000fc8000f8e0206 */
[----:B------:R-:W-:-:S06]  /*0080*/  UIADD3 UR5, UPT, UPT, UR5, UR6, URZ ;  /* 0x0000000605057290 */ /* 0x000fcc000fffe0ff */
[----:B------:R-:W-:Y:S02]  /*0090*/  IMAD.U32 R0, RZ, RZ, UR5 ;  /* 0x00000005ff007e24 */ /* 0x000fe4000f8e00ff */
[----:B0-----:R-:W-:-:S05]  /*00a0*/  IMAD R2, R2, UR7, R3 ;  /* 0x0000000702027c24 */ /* 0x001fca000f8e0203 */
[----:B------:R-:W-:-:S04]  /*00b0*/  ISETP.LT.U32.AND P0, PT, R2, UR4, PT ;  /* 0x0000000402007c0c */ /* 0x000fc8000bf01070 */
[----:B------:R-:W-:-:S13]  /*00c0*/  ISETP.GT.U32.AND.EX P0, PT, R0, RZ, PT, P0 ;  /* 0x000000ff0000720c */ /* 0x000fda0003f04100 */
[----:B------:R-:W-:Y:S05]  /*00d0*/  @!P0 EXIT ;  /* 0x000000000000894d */ /* 0x000fea0003800000 */
[----:B------:R-:W-:-:S09]  /*00e0*/  UISETP.NE.U32.AND UP0, UPT, UR11, URZ, UPT ;  /* 0x000000ff0b00728c */ /* 0x000fd2000bf05070 */
[----:B------:R-:W-:Y:S05]  /*00f0*/  BRA.U UP0, `(.L_x_0) ;  /* 0x00000001005c7547 */ /* 0x000fea000b800000 */
[----:B------:R-:W0:Y:S01]  /*0100*/  I2F.U32.RP R0, UR10 ;  /* 0x0000000a00007d06 */ /* 0x000e220008209000 */
[----:B------:R-:W-:Y:S01]  /*0110*/  ISETP.NE.U32.AND P2, PT, RZ, UR10, PT ;  /* 0x0000000aff007c0c */ /* 0x000fe2000bf45070 */
[----:B------:R-:W-:-:S06]  /*0120*/  IMAD.MOV.U32 R11, RZ, RZ, RZ ;  /* 0x000000ffff0b7224 */ /* 0x000fcc00078e00ff */
[----:B0-----:R-:W0:Y:S02]  /*0130*/  MUFU.RCP R0, R0 ;  /* 0x0000000000007308 */ /* 0x001e240000001000 */
[----:B0-----:R-:W-:-:S06]  /*0140*/  VIADD R4, R0, 0xffffffe ;  /* 0x0ffffffe00047836 */ /* 0x001fcc0000000000 */
[----:B------:R0:W1:Y:S02]  /*0150*/  F2I.FTZ.U32.TRUNC.NTZ R5, R4 ;  /* 0x0000000400057305 */ /* 0x000064000021f000 */
[----:B0-----:R-:W-:Y:S02]  /*0160*/  IMAD.MOV.U32 R4, RZ, RZ, RZ ;  /* 0x000000ffff047224 */ /* 0x001fe400078e00ff */
[----:B-1----:R-:W-:-:S04]  /*0170*/  IMAD.MOV R7, RZ, RZ, -R5 ;  /* 0x000000ffff077224 */ /* 0x002fc800078e0a05 */
[----:B------:R-:W-:-:S04]  /*0180*/  IMAD R7, R7, UR10, RZ ;  /* 0x0000000a07077c24 */ /* 0x000fc8000f8e02ff */
[----:B------:R-:W-:-:S06]  /*0190*/  IMAD.HI.U32 R5, R5, R7, R4 ;  /* 0x0000000705057227 */ /* 0x000fcc00078e0004 */
[----:B------:R-:W-:-:S04]  /*01a0*/  IMAD.HI.U32 R4, R5, R2, RZ ;  /* 0x0000000205047227 */ /* 0x000fc800078e00ff */
[----:B------:R-:W-:-:S04]  /*01b0*/  IMAD.MOV R5, RZ, RZ, -R4 ;  /* 0x000000ffff057224 */ /* 0x000fc800078e0a04 */
[----:B------:R-:W-:-:S05]  /*01c0*/  IMAD R5, R5, UR10, R2 ;  /* 0x0000000a05057c24 */ /* 0x000fca000f8e0202 */
[----:B------:R-:W-:-:S13]  /*01d0*/  ISETP.GE.U32.AND P0, PT, R5, UR10, PT ;  /* 0x0000000a05007c0c */ /* 0x000fda000bf06070 */
[----:B------:R-:W-:Y:S02]  /*01e0*/  @P0 VIADD R5, R5, -UR10 ;  /* 0x8000000a05050c36 */ /* 0x000fe40008000000 */
[----:B------:R-:W-:-:S03]  /*01f0*/  @P0 VIADD R4, R4, 0x1 ;  /* 0x0000000104040836 */ /* 0x000fc60000000000 */
[----:B------:R-:W-:-:S13]  /*0200*/  ISETP.GE.U32.AND P1, PT, R5, UR10, PT ;  /* 0x0000000a05007c0c */ /* 0x000fda000bf26070 */
[----:B------:R-:W-:Y:S01]  /*0210*/  @P1 VIADD R4, R4, 0x1 ;  /* 0x0000000104041836 */ /* 0x000fe20000000000 */
[----:B------:R-:W-:-:S05]  /*0220*/  @!P2 LOP3.LUT R4, RZ, UR10, RZ, 0x33, !PT ;  /* 0x0000000aff04ac12 */ /* 0x000fca000f8e33ff */
[----:B------:R-:W-:-:S04]  /*0230*/  IMAD.MOV R5, RZ, RZ, -R4 ;  /* 0x000000ffff057224 */ /* 0x000fc800078e0a04 */
[----:B------:R-:W-:Y:S02]  /*0240*/  IMAD R0, R5, UR10, R2 ;  /* 0x0000000a05007c24 */ /* 0x000fe4000f8e0202 */
[----:B------:R-:W-:Y:S01]  /*0250*/  IMAD.MOV.U32 R5, RZ, RZ, RZ ;  /* 0x000000ffff057224 */ /* 0x000fe200078e00ff */
[----:B------:R-:W-:Y:S06]  /*0260*/  BRA `(.L_x_1) ;  /* 0x0000000000347947 */ /* 0x000fec0003800000 */
.L_x_0:
[----:B------:R-:W-:-:S07]  /*0270*/  MOV R0, 0x290 ;  /* 0x0000029000007802 */ /* 0x000fce0000000f00 */
[----:B------:R-:W-:Y:S05]  /*0280*/  CALL.REL.NOINC `($__internal_0_$__cuda_sm20_div_u64) ;  /* 0x0000000c00587944 */ /* 0x000fea0003c00000 */
[----:B------:R-:W0:Y:S01]  /*0290*/  LDCU.64 UR4, c[0x0][0x398] ;  /* 0x00007300ff0477ac */ /* 0x000e220008000a00 */
[----:B------:R-:W-:Y:S01]  /*02a0*/  IADD3 R11, P0, PT, RZ, -R6, RZ ;  /* 0x80000006ff0b7210 */ /* 0x000fe20007f1e0ff */
[----:B------:R-:W-:-:S04]  /*02b0*/  HFMA2 R3, -RZ, RZ, 0, 0 ;  /* 0x00000000ff037431 */ /* 0x000fc800000001ff */
[----:B------:R-:W-:-:S04]  /*02c0*/  IMAD.X R0, RZ, RZ, ~R7, P0 ;  /* 0x000000ffff007224 */ /* 0x000fc800000e0e07 */
[----:B0-----:R-:W-:Y:S02]  /*02d0*/  IMAD R0, R0, UR4, RZ ;  /* 0x0000000400007c24 */ /* 0x001fe4000f8e02ff */
[----:B------:R-:W-:-:S04]  /*02e0*/  IMAD.WIDE.U32 R4, R11, UR4, R2 ;  /* 0x000000040b047c25 */ /* 0x000fc8000f8e0002 */
[----:B------:R-:W-:Y:S02]  /*02f0*/  IMAD R11, R11, UR5, R0 ;  /* 0x000000050b0b7c24 */ /* 0x000fe4000f8e0200 */
[----:B------:R-:W-:Y:S02]  /*0300*/  IMAD.MOV.U32 R0, RZ, RZ, R4 ;  /* 0x000000ffff007224 */ /* 0x000fe400078e0004 */
[----:B------:R-:W-:Y:S02]  /*0310*/  IMAD.IADD R11, R5, 0x1, R11 ;  /* 0x00000001050b7824 */ /* 0x000fe400078e020b */
[----:B------:R-:W-:Y:S02]  /*0320*/  IMAD.MOV.U32 R4, RZ, RZ, R6 ;  /* 0x000000ffff047224 */ /* 0x000fe400078e0006 */
[----:B------:R-:W-:-:S07]  /*0330*/  IMAD.MOV.U32 R5, RZ, RZ, R7 ;  /* 0x000000ffff057224 */ /* 0x000fce00078e0007 */
.L_x_1:
[----:B------:R-:W0:Y:S01]  /*0340*/  LDC R9, c[0x0][0x3a8] ;  /* 0x0000ea00ff097b82 */ /* 0x000e220000000800 */
[----:B------:R-:W1:Y:S01]  /*0350*/  LDCU.64 UR4, c[0x0][0x3a0] ;  /* 0x00007400ff0477ac */ /* 0x000e620008000a00 */
[----:B------:R-:W-:Y:S02]  /*0360*/  IMAD.MOV.U32 R6, RZ, RZ, R0 ;  /* 0x000000ffff067224 */ /* 0x000fe400078e0000 */
[----:B------:R-:W-:Y:S01]  /*0370*/  IMAD.MOV.U32 R7, RZ, RZ, R11 ;  /* 0x000000ffff077224 */ /* 0x000fe200078e000b */
[----:B------:R-:W2:Y:S01]  /*0380*/  LDCU.64 UR8, c[0x0][0x3b0] ;  /* 0x00007600ff0877ac */ /* 0x000ea20008000a00 */
[----:B------:R-:W3:Y:S01]  /*0390*/  LDCU.64 UR6, c[0x0][0x358] ;  /* 0x00006b00ff0677ac */ /* 0x000ee20008000a00 */
[----:B-1----:R-:W-:Y:S02]  /*03a0*/  IMAD R3, R5, UR4, RZ ;  /* 0x0000000405037c24 */ /* 0x002fe4000f8e02ff */
[----:B------:R-:W-:Y:S01]  /*03b0*/  IMAD.WIDE.U32 R6, R4, UR4, R6 ;  /* 0x0000000404067c25 */ /* 0x000fe2000f8e0006 */
[----:B------:R-:W-:Y:S01]  /*03c0*/  UMOV UR4, URZ ;  /* 0x000000ff00047c82 */ /* 0x000fe20008000000 */
[----:B0-----:R-:W-:-:S02]  /*03d0*/  ISETP.GT.AND P0, PT, R9, 0x1, PT ;  /* 0x000000010900780c */ /* 0x001fc40003f04270 */
[----:B------:R-:W-:Y:S02]  /*03e0*/  IMAD R3, R4, UR5, R3 ;  /* 0x0000000504037c24 */ /* 0x000fe4000f8e0203 */
[----:B--2---:R-:W-:-:S04]  /*03f0*/  IMAD.WIDE.U32 R4, R6, R9, UR8 ;  /* 0x0000000806047e25 */ /* 0x004fc8000f8e0009 */
[----:B------:R-:W-:Y:S02]  /*0400*/  IMAD.IADD R0, R7, 0x1, R3 ;  /* 0x0000000107007824 */ /* 0x000fe400078e0203 */
[----:B------:R-:W-:-:S04]  /*0410*/  IMAD.WIDE.U32 R2, R2, R9, RZ ;  /* 0x0000000902027225 */ /* 0x000fc800078e00ff */
[----:B------:R-:W-:Y:S02]  /*0420*/  IMAD R7, R0, R9, RZ ;  /* 0x0000000900077224 */ /* 0x000fe400078e02ff */
[----:B------:R-:W-:Y:S02]  /*0430*/  VIADD R0, R3, UR4 ;  /* 0x0000000403007c36 */ /* 0x000fe40008000000 */
[----:B------:R-:W-:Y:S01]  /*0440*/  IMAD.IADD R16, R5, 0x1, R7 ;  /* 0x0000000105107824 */ /* 0x000fe200078e0207 */
[----:B---3--:R-:W-:Y:S06]  /*0450*/  @P0 BRA `(.L_x_2) ;  /* 0x0000000000340947 */ /* 0x008fec0003800000 */
[----:B------:R-:W-:-:S05]  /*0460*/  VIMNMX.U32 R6, PT, PT, R9, 0x2, PT ;  /* 0x0000000209067848 */ /* 0x000fca0003fe0000 */
[----:B------:R-:W-:-:S04]  /*0470*/  IMAD.SHL.U32 R8, R6, 0x4, RZ ;  /* 0x0000000406087824 */ /* 0x000fc800078e00ff */
[----:B------:R-:W0:Y:S02]  /*0480*/  LDC R6, c[0x2][R8] ;  /* 0x0080000008067b82 */ /* 0x000e240000000800 */
[----:B0-----:R-:W-:-:S04]  /*0490*/  SHF.R.S32.HI R7, RZ, 0x1f, R6 ;  /* 0x0000001fff077819 */ /* 0x001fc80000011406 */
.L_x_23:
[----:B------:R-:W-:Y:S05]  /*04a0*/  BRX R6 -0x4b0                                          (*"BRANCH_TARGETS .L_x_24,.L_x_25,.L_x_26"*) ;  /* 0xfffffff806d47949 */ /* 0x000fea000383ffff */
.L_x_25:
[----:B------:R-:W0:Y:S02]  /*04b0*/  LDCU.128 UR8, c[0x0][0x380] ;  /* 0x00007000ff0877ac */ /* 0x000e240008000c00 */
[----:B0-----:R-:W-:-:S04]  /*04c0*/  IADD3 R4, P0, PT, R4, UR8, RZ ;  /* 0x0000000804047c10 */ /* 0x001fc8000ff1e0ff */
[----:B------:R-:W-:-:S06]  /*04d0*/  IADD3.X R5, PT, PT, R16, UR9, RZ, P0, !PT ;  /* 0x0000000910057c10 */ /* 0x000fcc00087fe4ff */
[----:B------:R-:W2:Y:S01]  /*04e0*/  LDG.E.U8.CONSTANT R5, desc[UR6][R4.64] ;  /* 0x0000000604057981 */ /* 0x000ea2000c1e9100 */
[----:B------:R-:W-:-:S04]  /*04f0*/  IADD3 R2, P0, PT, R2, UR10, RZ ;  /* 0x0000000a02027c10 */ /* 0x000fc8000ff1e0ff */
[----:B------:R-:W-:-:S05]  /*0500*/  IADD3.X R3, PT, PT, R0, UR11, RZ, P0, !PT ;  /* 0x0000000b00037c10 */ /* 0x000fca00087fe4ff */
[----:B--2---:R-:W-:Y:S01]  /*0510*/  STG.E.U8 desc[UR6][R2.64], R5 ;  /* 0x0000000502007986 */ /* 0x004fe2000c101106 */
[----:B------:R-:W-:Y:S05]  /*0520*/  EXIT ;  /* 0x000000000000794d */ /* 0x000fea0003800000 */
.L_x_2:
[----:B------:R-:W-:-:S04]  /*0530*/  MOV R6, 0xfffffffe ;  /* 0xfffffffe00067802 */ /* 0x000fc80000000f00 */
[----:B------:R-:W-:-:S05]  /*0540*/  VIADDMNMX.U32 R6, R9, R6, 0x7, PT ;  /* 0x0000000709067446 */ /* 0x000fca0003800006 */
[----:B------:R-:W-:-:S04]  /*0550*/  IMAD.SHL.U32 R8, R6, 0x4, RZ ;  /* 0x0000000406087824 */ /* 0x000fc800078e00ff */
[----:B------:R-:W0:Y:S02]  /*0560*/  LDC R6, c[0x2][R8+0xc] ;  /* 0x0080030008067b82 */ /* 0x000e240000000800 */
[----:B0-----:R-:W-:-:S04]  /*0570*/  SHF.R.S32.HI R7, RZ, 0x1f, R6 ;  /* 0x0000001fff077819 */ /* 0x001fc80000011406 */
.L_x_27:
[----:B------:R-:W-:Y:S05]  /*0580*/  BRX R6 -0x590                                          (*"BRANCH_TARGETS .L_x_28,.L_x_26,.L_x_30,.L_x_34"*) ;  /* 0xfffffff8069c7949 */ /* 0x000fea000383ffff */
.L_x_26:
[C---:B------:R-:W-:Y:S01]  /*0590*/  ISETP.GE.U32.AND P0, PT, R9.reuse, 0x4, PT ;  /* 0x000000040900780c */ /* 0x040fe20003f06070 */
[----:B------:R-:W-:Y:S01]  /*05a0*/  IMAD.MOV.U32 R19, RZ, RZ, RZ ;  /* 0x000000ffff137224 */ /* 0x000fe200078e00ff */
[----:B------:R-:W-:-:S11]  /*05b0*/  LOP3.LUT R17, R9, 0x3, RZ, 0xc0, !PT ;  /* 0x0000000309117812 */ /* 0x000fd600078ec0ff */
[----:B------:R-:W-:Y:S05]  /*05c0*/  @!P0 BRA `(.L_x_3) ;  /* 0x0000000400d88947 */ /* 0x000fea0003800000 */
[----:B------:R-:W0:Y:S01]  /*05d0*/  LDCU.64 UR4, c[0x0][0x388] ;  /* 0x00007100ff0477ac */ /* 0x000e220008000a00 */
[----:B------:R-:W-:Y:S01]  /*05e0*/  LOP3.LUT R19, R9, 0xfffffffc, RZ, 0xc0, !PT ;  /* 0xfffffffc09137812 */ /* 0x000fe200078ec0ff */
[----:B------:R-:W1:Y:S04]  /*05f0*/  LDC.64 R6, c[0x0][0x380] ;  /* 0x0000e000ff067b82 */ /* 0x000e680000000a00 */
[----:B------:R-:W-:-:S05]  /*0600*/  IMAD.MOV R18, RZ, RZ, -R19 ;  /* 0x000000ffff127224 */ /* 0x000fca00078e0a13 */
[----:B------:R-:W-:Y:S02]  /*0610*/  ISETP.GE.AND P0, PT, R18, RZ, PT ;  /* 0x000000ff1200720c */ /* 0x000fe40003f06270 */
[----:B0-----:R-:W-:Y:S01]  /*0620*/  IADD3.X R8, P1, PT, R2, UR4, RZ, PT, !PT ;  /* 0x0000000402087c10 */ /* 0x001fe2000bf3e4ff */
[----:B------:R-:W-:-:S03]  /*0630*/  UMOV UR4, URZ ;  /* 0x000000ff00047c82 */ /* 0x000fc60008000000 */
[----:B------:R-:W-:-:S07]  /*0640*/  IADD3.X R9, PT, PT, R0, UR5, RZ, P1, !PT ;  /* 0x0000000500097c10 */ /* 0x000fce0008ffe4ff */
[----:B------:R-:W-:Y:S05]  /*0650*/  @P0 BRA `(.L_x_4) ;  /* 0x00000004006c0947 */ /* 0x000fea0003800000 */
[----:B------:R-:W-:Y:S01]  /*0660*/  IMAD.MOV R10, RZ, RZ, -R18 ;  /* 0x000000ffff0a7224 */ /* 0x000fe200078e0a12 */
[----:B------:R-:W-:-:S04]  /*0670*/  PLOP3.LUT P0, PT, PT, PT, PT, 0x80, 0x8 ;  /* 0x000000000008781c */ /* 0x000fc80003f0f070 */
[----:B------:R-:W-:-:S13]  /*0680*/  ISETP.GT.AND P1, PT, R10, 0xc, PT ;  /* 0x0000000c0a00780c */ /* 0x000fda0003f24270 */
[----:B------:R-:W-:Y:S05]  /*0690*/  @!P1 BRA `(.L_x_5) ;  /* 0x0000000000d49947 */ /* 0x000fea0003800000 */
[----:B------:R-:W-:-:S13]  /*06a0*/  PLOP3.LUT P0, PT, PT, PT, PT, 0x8, 0x80 ;  /* 0x000000000080781c */ /* 0x000fda0003f0e170 */
.L_x_6:
[----:B------:R-:W0:Y:S02]  /*06b0*/  LDC.64 R10, c[0x0][0x380] ;  /* 0x0000e000ff0a7b82 */ /* 0x000e240000000a00 */
[----:B0-----:R-:W-:-:S04]  /*06c0*/  IADD3 R12, P1, P2, R4, UR4, R10 ;  /* 0x00000004040c7c10 */ /* 0x001fc8000fa3e00a */
[----:B------:R-:W-:-:S05]  /*06d0*/  IADD3.X R13, PT, PT, R16, R11, RZ, P1, P2 ;  /* 0x0000000b100d7210 */ /* 0x000fca0000fe44ff */
[----:B------:R-:W2:Y:S04]  /*06e0*/  LDG.E.U8.CONSTANT R22, desc[UR6][R12.64] ;  /* 0x000000060c167981 */ /* 0x000ea8000c1e9100 */
[----:B------:R-:W3:Y:S04]  /*06f0*/  LDG.E.U8.CONSTANT R24, desc[UR6][R12.64+0x1] ;  /* 0x000001060c187981 */ /* 0x000ee8000c1e9100 */
[----:B------:R-:W4:Y:S04]  /*0700*/  LDG.E.U8.CONSTANT R27, desc[UR6][R12.64+0x2] ;  /* 0x000002060c1b7981 */ /* 0x000f28000c1e9100 */
[----:B------:R0:W5:Y:S01]  /*0710*/  LDG.E.U8.CONSTANT R29, desc[UR6][R12.64+0x3] ;  /* 0x000003060c1d7981 */ /* 0x000162000c1e9100 */
[----:B------:R-:W-:-:S06]  /*0720*/  UIADD3 UR5, UPT, UPT, UR4, 0x4, URZ ;  /* 0x0000000404057890 */ /* 0x000fcc000fffe0ff */
[----:B------:R-:W-:Y:S01]  /*0730*/  IADD3 R14, P1, P2, R4, UR5, R10 ;  /* 0x00000005040e7c10 */ /* 0x000fe2000fa3e00a */
[----:B------:R-:W-:-:S03]  /*0740*/  UIADD3 UR5, UPT, UPT, UR4, 0x8, URZ ;  /* 0x0000000804057890 */ /* 0x000fc6000fffe0ff */
[----:B------:R-:W-:-:S03]  /*0750*/  IADD3.X R15, PT, PT, R16, R11, RZ, P1, P2 ;  /* 0x0000000b100f7210 */ /* 0x000fc60000fe44ff */
[--C-:B0-----:R-:W-:Y:S01]  /*0760*/  IADD3 R12, P1, P2, R4, UR5, R10.reuse ;  /* 0x00000005040c7c10 */ /* 0x101fe2000fa3e00a */
[----:B------:R-:W-:Y:S01]  /*0770*/  UIADD3 UR5, UPT, UPT, UR4, 0xc, URZ ;  /* 0x0000000c04057890 */ /* 0x000fe2000fffe0ff */
[----:B------:R-:W5:Y:S02]  /*0780*/  LDG.E.U8.CONSTANT R21, desc[UR6][R14.64] ;  /* 0x000000060e157981 */ /* 0x000f64000c1e9100 */
[----:B------:R-:W-:Y:S02]  /*0790*/  IADD3.X R13, PT, PT, R16, R11, RZ, P1, P2 ;  /* 0x0000000b100d7210 */ /* 0x000fe40000fe44ff */
[----:B------:R-:W5:Y:S01]  /*07a0*/  LDG.E.U8.CONSTANT R23, desc[UR6][R14.64+0x1] ;  /* 0x000001060e177981 */ /* 0x000f62000c1e9100 */
[----:B------:R-:W-:-:S03]  /*07b0*/  IADD3 R10, P1, P2, R4, UR5, R10 ;  /* 0x00000005040a7c10 */ /* 0x000fc6000fa3e00a */
[----:B------:R-:W5:Y:S01]  /*07c0*/  LDG.E.U8.CONSTANT R25, desc[UR6][R14.64+0x2] ;  /* 0x000002060e197981 */ /* 0x000f62000c1e9100 */
[----:B------:R-:W-:-:S03]  /*07d0*/  IADD3.X R11, PT, PT, R16, R11, RZ, P1, P2 ;  /* 0x0000000b100b7210 */ /* 0x000fc60000fe44ff */
[----:B------:R-:W5:Y:S04]  /*07e0*/  LDG.E.U8.CONSTANT R20, desc[UR6][R14.64+0x3] ;  /* 0x000003060e147981 */ /* 0x000f68000c1e9100 */
[----:B------:R-:W5:Y:S04]  /*07f0*/  LDG.E.U8.CONSTANT R26, desc[UR6][R12.64] ;  /* 0x000000060c1a7981 */ /* 0x000f68000c1e9100 */
[----:B------:R-:W5:Y:S04]  /*0800*/  LDG.E.U8.CONSTANT R28, desc[UR6][R12.64+0x3] ;  /* 0x000003060c1c7981 */ /* 0x000f68000c1e9100 */
[----:B------:R-:W5:Y:S04]  /*0810*/  LDG.E.U8.CONSTANT R15, desc[UR6][R10.64] ;  /* 0x000000060a0f7981 */ /* 0x000f68000c1e9100 */
[----:B------:R-:W5:Y:S04]  /*0820*/  LDG.E.U8.CONSTANT R14, desc[UR6][R10.64+0x1] ;  /* 0x000001060a0e7981 */ /* 0x000f68000c1e9100 */
[----:B--2---:R-:W-:Y:S04]  /*0830*/  STG.E.U8 desc[UR6][R8.64+-0x1], R22 ;  /* 0xffffff1608007986 */ /* 0x004fe8000c101106 */
[----:B---3--:R0:W-:Y:S04]  /*0840*/  STG.E.U8 desc[UR6][R8.64], R24 ;  /* 0x0000001808007986 */ /* 0x0081e8000c101106 */
[----:B----4-:R2:W-:Y:S04]  /*0850*/  STG.E.U8 desc[UR6][R8.64+0x1], R27 ;  /* 0x0000011b08007986 */ /* 0x0105e8000c101106 */
[----:B-----5:R3:W-:Y:S04]  /*0860*/  STG.E.U8 desc[UR6][R8.64+0x2], R29 ;  /* 0x0000021d08007986 */ /* 0x0207e8000c101106 */
[----:B0-----:R-:W4:Y:S04]  /*0870*/  LDG.E.U8.CONSTANT R24, desc[UR6][R12.64+0x1] ;  /* 0x000001060c187981 */ /* 0x001f28000c1e9100 */
[----:B------:R-:W5:Y:S04]  /*0880*/  LDG.E.U8.CONSTANT R22, desc[UR6][R12.64+0x2] ;  /* 0x000002060c167981 */ /* 0x000f68000c1e9100 */
[----:B--2---:R-:W2:Y:S04]  /*0890*/  LDG.E.U8.CONSTANT R27, desc[UR6][R10.64+0x2] ;  /* 0x000002060a1b7981 */ /* 0x004ea8000c1e9100 */
[----:B---3--:R0:W3:Y:S01]  /*08a0*/  LDG.E.U8.CONSTANT R29, desc[UR6][R10.64+0x3] ;  /* 0x000003060a1d7981 */ /* 0x0080e2000c1e9100 */
[----:B------:R-:W-:-:S05]  /*08b0*/  VIADD R18, R18, 0x10 ;  /* 0x0000001012127836 */ /* 0x000fca0000000000 */
[----:B------:R-:W-:Y:S02]  /*08c0*/  ISETP.GE.AND P1, PT, R18, -0xc, PT ;  /* 0xfffffff41200780c */ /* 0x000fe40003f26270 */
[----:B0-----:R-:W-:Y:S01]  /*08d0*/  IADD3 R10, P2, PT, R8, 0x10, RZ ;  /* 0x00000010080a7810 */ /* 0x001fe20007f5e0ff */
[----:B------:R-:W-:Y:S01]  /*08e0*/  STG.E.U8 desc[UR6][R8.64+0x3], R21 ;  /* 0x0000031508007986 */ /* 0x000fe2000c101106 */
[----:B------:R-:W-:-:S03]  /*08f0*/  UIADD3 UR4, UPT, UPT, UR4, 0x10, URZ ;  /* 0x0000001004047890 */ /* 0x000fc6000fffe0ff */
[----:B------:R-:W-:Y:S01]  /*0900*/  IMAD.X R11, RZ, RZ, R9, P2 ;  /* 0x000000ffff0b7224 */ /* 0x000fe200010e0609 */
[----:B------:R-:W-:Y:S04]  /*0910*/  STG.E.U8 desc[UR6][R8.64+0x4], R23 ;  /* 0x0000041708007986 */ /* 0x000fe8000c101106 */
[----:B------:R-:W-:Y:S04]  /*0920*/  STG.E.U8 desc[UR6][R8.64+0x5], R25 ;  /* 0x0000051908007986 */ /* 0x000fe8000c101106 */
[----:B------:R-:W-:Y:S04]  /*0930*/  STG.E.U8 desc[UR6][R8.64+0x6], R20 ;  /* 0x0000061408007986 */ /* 0x000fe8000c101106 */
[----:B------:R-:W-:Y:S04]  /*0940*/  STG.E.U8 desc[UR6][R8.64+0x7], R26 ;  /* 0x0000071a08007986 */ /* 0x000fe8000c101106 */
[----:B------:R-:W-:Y:S04]  /*0950*/  STG.E.U8 desc[UR6][R8.64+0xa], R28 ;  /* 0x00000a1c08007986 */ /* 0x000fe8000c101106 */
[----:B------:R-:W-:Y:S04]  /*0960*/  STG.E.U8 desc[UR6][R8.64+0xb], R15 ;  /* 0x00000b0f08007986 */ /* 0x000fe8000c101106 */
[----:B------:R-:W-:Y:S04]  /*0970*/  STG.E.U8 desc[UR6][R8.64+0xc], R14 ;  /* 0x00000c0e08007986 */ /* 0x000fe8000c101106 */
[----:B----4-:R-:W-:Y:S04]  /*0980*/  STG.E.U8 desc[UR6][R8.64+0x8], R24 ;  /* 0x0000081808007986 */ /* 0x010fe8000c101106 */
[----:B-----5:R-:W-:Y:S04]  /*0990*/  STG.E.U8 desc[UR6][R8.64+0x9], R22 ;  /* 0x0000091608007986 */ /* 0x020fe8000c101106 */
[----:B--2---:R-:W-:Y:S04]  /*09a0*/  STG.E.U8 desc[UR6][R8.64+0xd], R27 ;  /* 0x00000d1b08007986 */ /* 0x004fe8000c101106 */
[----:B---3--:R0:W-:Y:S02]  /*09b0*/  STG.E.U8 desc[UR6][R8.64+0xe], R29 ;  /* 0x00000e1d08007986 */ /* 0x0081e4000c101106 */
[----:B0-----:R-:W-:-:S02]  /*09c0*/  IMAD.MOV.U32 R8, RZ, RZ, R10 ;  /* 0x000000ffff087224 */ /* 0x001fc400078e000a */
[----:B------:R-:W-:Y:S01]  /*09d0*/  IMAD.MOV.U32 R9, RZ, RZ, R11 ;  /* 0x000000ffff097224 */ /* 0x000fe200078e000b */
[----:B------:R-:W-:Y:S06]  /*09e0*/  @!P1 BRA `(.L_x_6) ;  /* 0xfffffffc00309947 */ /* 0x000fec000383ffff */
.L_x_5:
[----:B------:R-:W-:-:S05]  /*09f0*/  IMAD.MOV R10, RZ, RZ, -R18 ;  /* 0x000000ffff0a7224 */ /* 0x000fca00078e0a12 */
[----:B------:R-:W-:-:S13]  /*0a00*/  ISETP.GT.AND P1, PT, R10, 0x4, PT ;  /* 0x000000040a00780c */ /* 0x000fda0003f24270 */
[----:B------:R-:W-:Y:S05]  /*0a10*/  @!P1 BRA `(.L_x_7) ;  /* 0x0000000000749947 */ /* 0x000fea0003800000 */
[----:B------:R-:W0:Y:S01]  /*0a20*/  LDC.64 R10, c[0x0][0x380] ;  /* 0x0000e000ff0a7b82 */ /* 0x000e220000000a00 */
[----:B------:R-:W-:Y:S02]  /*0a30*/  UIADD3 UR5, UPT, UPT, UR4, 0x4, URZ ;  /* 0x0000000404057890 */ /* 0x000fe4000fffe0ff */
[----:B0-----:R-:W-:-:S04]  /*0a40*/  IADD3 R12, P0, P1, R4, UR4, R10 ;  /* 0x00000004040c7c10 */ /* 0x001fc8000f91e00a */
[----:B------:R-:W-:Y:S02]  /*0a50*/  IADD3 R10, P2, P3, R4, UR5, R10 ;  /* 0x00000005040a7c10 */ /* 0x000fe4000fb5e00a */
[CC--:B------:R-:W-:Y:S02]  /*0a60*/  IADD3.X R13, PT, PT, R16.reuse, R11.reuse, RZ, P0, P1 ;  /* 0x0000000b100d7210 */ /* 0x0c0fe400007e24ff */
[----:B------:R-:W-:-:S03]  /*0a70*/  IADD3.X R11, PT, PT, R16, R11, RZ, P2, P3 ;  /* 0x0000000b100b7210 */ /* 0x000fc600017e64ff */
[----:B------:R-:W2:Y:S04]  /*0a80*/  LDG.E.U8.CONSTANT R15, desc[UR6][R12.64] ;  /* 0x000000060c0f7981 */ /* 0x000ea8000c1e9100 */
[----:B------:R-:W3:Y:S04]  /*0a90*/  LDG.E.U8.CONSTANT R21, desc[UR6][R12.64+0x1] ;  /* 0x000001060c157981 */ /* 0x000ee8000c1e9100 */
[----:B------:R-:W4:Y:S04]  /*0aa0*/  LDG.E.U8.CONSTANT R23, desc[UR6][R12.64+0x2] ;  /* 0x000002060c177981 */ /* 0x000f28000c1e9100 */
[----:B------:R0:W5:Y:S04]  /*0ab0*/  LDG.E.U8.CONSTANT R25, desc[UR6][R12.64+0x3] ;  /* 0x000003060c197981 */ /* 0x000168000c1e9100 */
[----:B------:R-:W5:Y:S04]  /*0ac0*/  LDG.E.U8.CONSTANT R27, desc[UR6][R10.64] ;  /* 0x000000060a1b7981 */ /* 0x000f68000c1e9100 */
[----:B------:R-:W5:Y:S04]  /*0ad0*/  LDG.E.U8.CONSTANT R29, desc[UR6][R10.64+0x1] ;  /* 0x000001060a1d7981 */ /* 0x000f68000c1e9100 */
[----:B------:R-:W5:Y:S04]  /*0ae0*/  LDG.E.U8.CONSTANT R14, desc[UR6][R10.64+0x2] ;  /* 0x000002060a0e7981 */ /* 0x000f68000c1e9100 */
[----:B------:R-:W5:Y:S01]  /*0af0*/  LDG.E.U8.CONSTANT R20, desc[UR6][R10.64+0x3] ;  /* 0x000003060a147981 */ /* 0x000f62000c1e9100 */
[----:B0-----:R-:W-:Y:S01]  /*0b00*/  IADD3 R12, P1, PT, R8, 0x8, RZ ;  /* 0x00000008080c7810 */ /* 0x001fe20007f3e0ff */
[----:B------:R-:W-:Y:S01]  /*0b10*/  VIADD R18, R18, 0x8 ;  /* 0x0000000812127836 */ /* 0x000fe20000000000 */
[----:B------:R-:W-:Y:S01]  /*0b20*/  PLOP3.LUT P0, PT, PT, PT, PT, 0x8, 0x80 ;  /* 0x000000000080781c */ /* 0x000fe20003f0e170 */
[----:B------:R-:W-:Y:S01]  /*0b30*/  UIADD3 UR4, UPT, UPT, UR4, 0x8, URZ ;  /* 0x0000000804047890 */ /* 0x000fe2000fffe0ff */
[----:B------:R-:W-:Y:S01]  /*0b40*/  IADD3.X R13, PT, PT, RZ, R9, RZ, P1, !PT ;  /* 0x00000009ff0d7210 */ /* 0x000fe20000ffe4ff */
[----:B--2---:R-:W-:Y:S04]  /*0b50*/  STG.E.U8 desc[UR6][R8.64+-0x1], R15 ;  /* 0xffffff0f08007986 */ /* 0x004fe8000c101106 */
[----:B---3--:R-:W-:Y:S04]  /*0b60*/  STG.E.U8 desc[UR6][R8.64], R21 ;  /* 0x0000001508007986 */ /* 0x008fe8000c101106 */
[----:B----4-:R-:W-:Y:S04]  /*0b70*/  STG.E.U8 desc[UR6][R8.64+0x1], R23 ;  /* 0x0000011708007986 */ /* 0x010fe8000c101106 */
[----:B-----5:R-:W-:Y:S04]  /*0b80*/  STG.E.U8 desc[UR6][R8.64+0x2], R25 ;  /* 0x0000021908007986 */ /* 0x020fe8000c101106 */
[----:B------:R-:W-:Y:S04]  /*0b90*/  STG.E.U8 desc[UR6][R8.64+0x3], R27 ;  /* 0x0000031b08007986 */ /* 0x000fe8000c101106 */
[----:B------:R-:W-:Y:S04]  /*0ba0*/  STG.E.U8 desc[UR6][R8.64+0x4], R29 ;  /* 0x0000041d08007986 */ /* 0x000fe8000c101106 */
[----:B------:R-:W-:Y:S04]  /*0bb0*/  STG.E.U8 desc[UR6][R8.64+0x5], R14 ;  /* 0x0000050e08007986 */ /* 0x000fe8000c101106 */
[----:B------:R0:W-:Y:S02]  /*0bc0*/  STG.E.U8 desc[UR6][R8.64+0x6], R20 ;  /* 0x0000061408007986 */ /* 0x0001e4000c101106 */
[----:B0-----:R-:W-:-:S02]  /*0bd0*/  IMAD.MOV.U32 R8, RZ, RZ, R12 ;  /* 0x000000ffff087224 */ /* 0x001fc400078e000c */
[----:B------:R-:W-:-:S07]  /*0be0*/  IMAD.MOV.U32 R9, RZ, RZ, R13 ;  /* 0x000000ffff097224 */ /* 0x000fce00078e000d */
.L_x_7:
[----:B------:R-:W-:-:S13]  /*0bf0*/  ISETP.NE.OR P0, PT, R18, RZ, P0 ;  /* 0x000000ff1200720c */ /* 0x000fda0000705670 */
[----:B------:R-:W-:Y:S05]  /*0c00*/  @!P0 BRA `(.L_x_3) ;  /* 0x0000000000488947 */ /* 0x000fea0003800000 */
.L_x_4:
[----:B-1----:R-:W-:-:S04]  /*0c10*/  IADD3 R10, P0, P1, R4, UR4, R6 ;  /* 0x00000004040a7c10 */ /* 0x002fc8000f91e006 */
[----:B------:R-:W-:-:S05]  /*0c20*/  IADD3.X R11, PT, PT, R16, R7, RZ, P0, P1 ;  /* 0x00000007100b7210 */ /* 0x000fca00007e24ff */
[----:B------:R-:W2:Y:S04]  /*0c30*/  LDG.E.U8.CONSTANT R15, desc[UR6][R10.64] ;  /* 0x000000060a0f7981 */ /* 0x000ea8000c1e9100 */
[----:B------:R-:W3:Y:S04]  /*0c40*/  LDG.E.U8.CONSTANT R21, desc[UR6][R10.64+0x1] ;  /* 0x000001060a157981 */ /* 0x000ee8000c1e9100 */
[----:B------:R-:W4:Y:S04]  /*0c50*/  LDG.E.U8.CONSTANT R23, desc[UR6][R10.64+0x2] ;  /* 0x000002060a177981 */ /* 0x000f28000c1e9100 */
[----:B------:R-:W5:Y:S01]  /*0c60*/  LDG.E.U8.CONSTANT R25, desc[UR6][R10.64+0x3] ;  /* 0x000003060a197981 */ /* 0x000f62000c1e9100 */
[----:B------:R-:W-:Y:S01]  /*0c70*/  VIADD R18, R18, 0x4 ;  /* 0x0000000412127836 */ /* 0x000fe20000000000 */
[----:B------:R-:W-:Y:S01]  /*0c80*/  IADD3 R12, P1, PT, R8, 0x4, RZ ;  /* 0x00000004080c7810 */ /* 0x000fe20007f3e0ff */
[----:B------:R-:W-:-:S03]  /*0c90*/  UIADD3 UR4, UPT, UPT, UR4, 0x4, URZ ;  /* 0x0000000404047890 */ /* 0x000fc6000fffe0ff */
[----:B------:R-:W-:Y:S01]  /*0ca0*/  ISETP.NE.AND P0, PT, R18, RZ, PT ;  /* 0x000000ff1200720c */ /* 0x000fe20003f05270 */
[----:B------:R-:W-:Y:S01]  /*0cb0*/  IMAD.X R13, RZ, RZ, R9, P1 ;  /* 0x000000ffff0d7224 */ /* 0x000fe200008e0609 */
[----:B--2---:R-:W-:Y:S04]  /*0cc0*/  STG.E.U8 desc[UR6][R8.64+-0x1], R15 ;  /* 0xffffff0f08007986 */ /* 0x004fe8000c101106 */
[----:B---3--:R-:W-:Y:S04]  /*0cd0*/  STG.E.U8 desc[UR6][R8.64], R21 ;  /* 0x0000001508007986 */ /* 0x008fe8000c101106 */
[----:B----4-:R-:W-:Y:S04]  /*0ce0*/  STG.E.U8 desc[UR6][R8.64+0x1], R23 ;  /* 0x0000011708007986 */ /* 0x010fe8000c101106 */
[----:B-----5:R0:W-:Y:S02]  /*0cf0*/  STG.E.U8 desc[UR6][R8.64+0x2], R25 ;  /* 0x0000021908007986 */ /* 0x0201e4000c101106 */
[----:B0-----:R-:W-:-:S02]  /*0d00*/  IMAD.MOV.U32 R8, RZ, RZ, R12 ;  /* 0x000000ffff087224 */ /* 0x001fc400078e000c */
[----:B------:R-:W-:Y:S01]  /*0d10*/  IMAD.MOV.U32 R9, RZ, RZ, R13 ;  /* 0x000000ffff097224 */ /* 0x000fe200078e000d */
[----:B------:R-:W-:Y:S06]  /*0d20*/  @P0 BRA `(.L_x_4) ;  /* 0xfffffffc00b80947 */ /* 0x000fec000383ffff */
.L_x_3:
[----:B------:R-:W-:-:S13]  /*0d30*/  ISETP.NE.AND P0, PT, R17, RZ, PT ;  /* 0x000000ff1100720c */ /* 0x000fda0003f05270 */
[----:B------:R-:W-:Y:S05]  /*0d40*/  @!P0 EXIT ;  /* 0x000000000000894d */ /* 0x000fea0003800000 */
[----:B------:R-:W1:Y:S01]  /*0d50*/  LDCU.64 UR4, c[0x0][0x388] ;  /* 0x00007100ff0477ac */ /* 0x000e620008000a00 */
[----:B------:R-:W-:Y:S01]  /*0d60*/  IMAD.MOV R17, RZ, RZ, -R17 ;  /* 0x000000ffff117224 */ /* 0x000fe200078e0a11 */
[----:B------:R-:W0:Y:S01]  /*0d70*/  LDCU.64 UR8, c[0x0][0x380] ;  /* 0x00007000ff0877ac */ /* 0x000e220008000a00 */
[----:B-1----:R-:W-:-:S04]  /*0d80*/  IADD3 R6, P0, P1, R2, UR4, R19 ;  /* 0x0000000402067c10 */ /* 0x002fc8000f91e013 */
[----:B0-----:R-:W-:-:S09]  /*0d90*/  IADD3.X R9, PT, PT, R0, UR5, RZ, P0, P1 ;  /* 0x0000000500097c10 */ /* 0x001fd200087e24ff */
.L_x_8:
[----:B0-----:R-:W-:-:S04]  /*0da0*/  IADD3 R2, P0, P1, R4, UR8, R19 ;  /* 0x0000000804027c10 */ /* 0x001fc8000f91e013 */
[----:B------:R-:W-:-:S05]  /*0db0*/  IADD3.X R3, PT, PT, R16, UR9, RZ, P0, P1 ;  /* 0x0000000910037c10 */ /* 0x000fca00087e24ff */
[----:B------:R0:W2:Y:S01]  /*0dc0*/  LDG.E.U8.CONSTANT R7, desc[UR6][R2.64] ;  /* 0x0000000602077981 */ /* 0x0000a2000c1e9100 */
[----:B------:R-:W-:Y:S02]  /*0dd0*/  VIADD R17, R17, 0x1 ;  /* 0x0000000111117836 */ /* 0x000fe40000000000 */
[----:B------:R-:W-:-:S03]  /*0de0*/  VIADD R19, R19, 0x1 ;  /* 0x0000000113137836 */ /* 0x000fc60000000000 */
[----:B------:R-:W-:Y:S01]  /*0df0*/  ISETP.NE.AND P0, PT, R17, RZ, PT ;  /* 0x000000ff1100720c */ /* 0x000fe20003f05270 */
[----:B0-----:R-:W-:Y:S01]  /*0e00*/  IMAD.MOV.U32 R2, RZ, RZ, R6 ;  /* 0x000000ffff027224 */ /* 0x001fe200078e0006 */
[----:B------:R-:W-:Y:S02]  /*0e10*/  MOV R3, R9 ;  /* 0x0000000900037202 */ /* 0x000fe40000000f00 */
[----:B------:R-:W-:-:S05]  /*0e20*/  IADD3 R6, P1, PT, R6, 0x1, RZ ;  /* 0x0000000106067810 */ /* 0x000fca0007f3e0ff */
[----:B------:R-:W-:Y:S01]  /*0e30*/  IMAD.X R9, RZ, RZ, R9, P1 ;  /* 0x000000ffff097224 */ /* 0x000fe200008e0609 */
[----:B--2---:R0:W-:Y:S03]  /*0e40*/  STG.E.U8 desc[UR6][R2.64], R7 ;  /* 0x0000000702007986 */ /* 0x0041e6000c101106 */
[----:B------:R-:W-:Y:S05]  /*0e50*/  @P0 BRA `(.L_x_8) ;  /* 0xfffffffc00d00947 */ /* 0x000fea000383ffff */
[----:B------:R-:W-:Y:S05]  /*0e60*/  EXIT ;  /* 0x000000000000794d */ /* 0x000fea0003800000 */
.L_x_30:
[----:B------:R-:W0:Y:S02]  /*0e70*/  LDCU.128 UR8, c[0x0][0x380] ;  /* 0x00007000ff0877ac */ /* 0x000e240008000c00 */
[----:B0-----:R-:W-:-:S04]  /*0e80*/  IADD3 R4, P0, PT, R4, UR8, RZ ;  /* 0x0000000804047c10 */ /* 0x001fc8000ff1e0ff */
[----:B------:R-:W-:-:S06]  /*0e90*/  IADD3.X R5, PT, PT, R16, UR9, RZ, P0, !PT ;  /* 0x0000000910057c10 */ /* 0x000fcc00087fe4ff */
[----:B------:R-:W2:Y:S01]  /*0ea0*/  LDG.E.CONSTANT R5, desc[UR6][R4.64] ;  /* 0x0000000604057981 */ /* 0x000ea2000c1e9900 */
[----:B------:R-:W-:-:S04]  /*0eb0*/  IADD3 R2, P0, PT, R2, UR10, RZ ;  /* 0x0000000a02027c10 */ /* 0x000fc8000ff1e0ff */
[----:B------:R-:W-:-:S05]  /*0ec0*/  IADD3.X R3, PT, PT, R0, UR11, RZ, P0, !PT ;  /* 0x0000000b00037c10 */ /* 0x000fca00087fe4ff */
[----:B--2---:R-:W-:Y:S01]  /*0ed0*/  STG.E desc[UR6][R2.64], R5 ;  /* 0x0000000502007986 */ /* 0x004fe2000c101906 */
[----:B------:R-:W-:Y:S05]  /*0ee0*/  EXIT ;  /* 0x000000000000794d */ /* 0x000fea0003800000 */
.L_x_34:
[----:B------:R-:W0:Y:S02]  /*0ef0*/  LDCU.128 UR8, c[0x0][0x380] ;  /* 0x00007000ff0877ac */ /* 0x000e240008000c00 */
[----:B0-----:R-:W-:-:S04]  /*0f00*/  IADD3 R4, P0, PT, R4, UR8, RZ ;  /* 0x0000000804047c10 */ /* 0x001fc8000ff1e0ff */
[----:B------:R-:W-:-:S06]  /*0f10*/  IADD3.X R5, PT, PT, R16, UR9, RZ, P0, !PT ;  /* 0x0000000910057c10 */ /* 0x000fcc00087fe4ff */
[----:B------:R-:W2:Y:S01]  /*0f20*/  LDG.E.64.CONSTANT R4, desc[UR6][R4.64] ;  /* 0x0000000604047981 */ /* 0x000ea2000c1e9b00 */
[----:B------:R-:W-:-:S04]  /*0f30*/  IADD3 R2, P0, PT, R2, UR10, RZ ;  /* 0x0000000a02027c10 */ /* 0x000fc8000ff1e0ff */
[----:B------:R-:W-:-:S05]  /*0f40*/  IADD3.X R3, PT, PT, R0, UR11, RZ, P0, !PT ;  /* 0x0000000b00037c10 */ /* 0x000fca00087fe4ff */
[----:B--2---:R-:W-:Y:S01]  /*0f50*/  STG.E.64 desc[UR6][R2.64], R4 ;  /* 0x0000000402007986 */ /* 0x004fe2000c101b06 */
[----:B------:R-:W-:Y:S05]  /*0f60*/  EXIT ;  /* 0x000000000000794d */ /* 0x000fea0003800000 */
.L_x_28:
[----:B------:R-:W0:Y:S02]  /*0f70*/  LDCU.128 UR8, c[0x0][0x380] ;  /* 0x00007000ff0877ac */ /* 0x000e240008000c00 */
[----:B0-----:R-:W-:-:S04]  /*0f80*/  IADD3 R4, P0, PT, R4, UR8, RZ ;  /* 0x0000000804047c10 */ /* 0x001fc8000ff1e0ff */
[----:B------:R-:W-:-:S06]  /*0f90*/  IADD3.X R5, PT, PT, R16, UR9, RZ, P0, !PT ;  /* 0x0000000910057c10 */ /* 0x000fcc00087fe4ff */
[----:B------:R-:W2:Y:S01]  /*0fa0*/  LDG.E.U16.CONSTANT R5, desc[UR6][R4.64] ;  /* 0x0000000604057981 */ /* 0x000ea2000c1e9500 */
[----:B------:R-:W-:-:S04]  /*0fb0*/  IADD3 R2, P0, PT, R2, UR10, RZ ;  /* 0x0000000a02027c10 */ /* 0x000fc8000ff1e0ff */
[----:B------:R-:W-:-:S05]  /*0fc0*/  IADD3.X R3, PT, PT, R0, UR11, RZ, P0, !PT ;  /* 0x0000000b00037c10 */ /* 0x000fca00087fe4ff */
[----:B--2---:R0:W-:Y:S04]  /*0fd0*/  STG.E.U16 desc[UR6][R2.64], R5 ;  /* 0x0000000502007986 */ /* 0x0041e8000c101506 */
.L_x_24:
[----:B------:R-:W-:Y:S05]  /*0fe0*/  EXIT ;  /* 0x000000000000794d */ /* 0x000fea0003800000 */
        .weak           $__internal_0_$__cuda_sm20_div_u64
        .type           $__internal_0_$__cuda_sm20_div_u64,@function
        .size           $__internal_0_$__cuda_sm20_div_u64,(.L_x_49 - $__internal_0_$__cuda_sm20_div_u64)
$__internal_0_$__cuda_sm20_div_u64:
[----:B------:R-:W0:Y:S01]  /*0ff0*/  LDCU.64 UR4, c[0x0][0x398] ;  /* 0x00007300ff0477ac */ /* 0x000e220008000a00 */
[----:B------:R-:W1:Y:S01]  /*1000*/  LDC.64 R4, c[0x0][0x398] ;  /* 0x0000e600ff047b82 */ /* 0x000e620000000a00 */
[----:B0-----:R-:W0:Y:S08]  /*1010*/  I2F.U64.RP R10, UR4 ;  /* 0x00000004000a7d12 */ /* 0x001e300008309000 */
[----:B0-----:R-:W0:Y:S02]  /*1020*/  MUFU.RCP R10, R10 ;  /* 0x0000000a000a7308 */ /* 0x001e240000001000 */
[----:B0-----:R-:W-:-:S06]  /*1030*/  VIADD R6, R10, 0x1ffffffe ;  /* 0x1ffffffe0a067836 */ /* 0x001fcc0000000000 */
[----:B------:R-:W1:Y:S02]  /*1040*/  F2I.U64.TRUNC R6, R6 ;  /* 0x0000000600067311 */ /* 0x000e64000020d800 */
[----:B-1----:R-:W-:-:S04]  /*1050*/  IMAD.WIDE.U32 R8, R6, R4, RZ ;  /* 0x0000000406087225 */ /* 0x002fc800078e00ff */
[----:B------:R-:W-:Y:S01]  /*1060*/  IMAD R9, R6, R5, R9 ;  /* 0x0000000506097224 */ /* 0x000fe200078e0209 */
[----:B------:R-:W-:-:S03]  /*1070*/  IADD3 R11, P0, PT, RZ, -R8, RZ ;  /* 0x80000008ff0b7210 */ /* 0x000fc60007f1e0ff */
[----:B------:R-:W-:Y:S02]  /*1080*/  IMAD R9, R7, R4, R9 ;  /* 0x0000000407097224 */ /* 0x000fe400078e0209 */
[----:B------:R-:W-:-:S04]  /*1090*/  IMAD.HI.U32 R8, R6, R11, RZ ;  /* 0x0000000b06087227 */ /* 0x000fc800078e00ff */
[----:B------:R-:W-:Y:S02]  /*10a0*/  IMAD.X R13, RZ, RZ, ~R9, P0 ;  /* 0x000000ffff0d7224 */ /* 0x000fe400000e0e09 */
[----:B------:R-:W-:Y:S02]  /*10b0*/  IMAD.MOV.U32 R9, RZ, RZ, R6 ;  /* 0x000000ffff097224 */ /* 0x000fe400078e0006 */
[-C--:B------:R-:W-:Y:S02]  /*10c0*/  IMAD R15, R7, R13.reuse, RZ ;  /* 0x0000000d070f7224 */ /* 0x080fe400078e02ff */
[----:B------:R-:W-:-:S04]  /*10d0*/  IMAD.WIDE.U32 R8, P0, R6, R13, R8 ;  /* 0x0000000d06087225 */ /* 0x000fc80007800008 */
[----:B------:R-:W-:-:S04]  /*10e0*/  IMAD.HI.U32 R13, R7, R13, RZ ;  /* 0x0000000d070d7227 */ /* 0x000fc800078e00ff */
[----:B------:R-:W-:-:S05]  /*10f0*/  IMAD.HI.U32 R8, P1, R7, R11, R8 ;  /* 0x0000000b07087227 */ /* 0x000fca0007820008 */
[----:B------:R-:W-:Y:S01]  /*1100*/  IADD3 R9, P2, PT, R15, R8, RZ ;  /* 0x000000080f097210 */ /* 0x000fe20007f5e0ff */
[----:B------:R-:W-:-:S04]  /*1110*/  IMAD.X R8, R13, 0x1, R7, P0 ;  /* 0x000000010d087824 */ /* 0x000fc800000e0607 */
[----:B------:R-:W-:Y:S01]  /*1120*/  IMAD.WIDE.U32 R6, R9, R4, RZ ;  /* 0x0000000409067225 */ /* 0x000fe200078e00ff */
[----:B------:R-:W-:-:S03]  /*1130*/  IADD3.X R11, PT, PT, RZ, RZ, R8, P2, P1 ;  /* 0x000000ffff0b7210 */ /* 0x000fc600017e2408 */
[----:B------:R-:W-:Y:S01]  /*1140*/  IMAD R7, R9, R5, R7 ;  /* 0x0000000509077224 */ /* 0x000fe200078e0207 */
[----:B------:R-:W-:-:S03]  /*1150*/  IADD3 R13, P0, PT, RZ, -R6, RZ ;  /* 0x80000006ff0d7210 */ /* 0x000fc60007f1e0ff */
[----:B------:R-:W-:Y:S02]  /*1160*/  IMAD R7, R11, R4, R7 ;  /* 0x000000040b077224 */ /* 0x000fe400078e0207 */
[----:B------:R-:W-:-:S04]  /*1170*/  IMAD.HI.U32 R8, R9, R13, RZ ;  /* 0x0000000d09087227 */ /* 0x000fc800078e00ff */
[----:B------:R-:W-:Y:S02]  /*1180*/  IMAD.X R6, RZ, RZ, ~R7, P0 ;  /* 0x000000ffff067224 */ /* 0x000fe400000e0e07 */
[----:B------:R-:W-:Y:S02]  /*1190*/  HFMA2 R7, -RZ, RZ, 0, 0 ;  /* 0x00000000ff077431 */ /* 0x000fe400000001ff */
[----:B------:R-:W-:-:S04]  /*11a0*/  IMAD.WIDE.U32 R8, P0, R9, R6, R8 ;  /* 0x0000000609087225 */ /* 0x000fc80007800008 */
[C---:B------:R-:W-:Y:S02]  /*11b0*/  IMAD R10, R11.reuse, R6, RZ ;  /* 0x000000060b0a7224 */ /* 0x040fe400078e02ff */
[----:B------:R-:W-:-:S04]  /*11c0*/  IMAD.HI.U32 R9, P1, R11, R13, R8 ;  /* 0x0000000d0b097227 */ /* 0x000fc80007820008 */
[----:B------:R-:W-:Y:S01]  /*11d0*/  IMAD.HI.U32 R8, R11, R6, RZ ;  /* 0x000000060b087227 */ /* 0x000fe200078e00ff */
[----:B------:R-:W-:-:S03]  /*11e0*/  IADD3 R9, P2, PT, R10, R9, RZ ;  /* 0x000000090a097210 */ /* 0x000fc60007f5e0ff */
[----:B------:R-:W-:Y:S02]  /*11f0*/  IMAD.X R11, R8, 0x1, R11, P0 ;  /* 0x00000001080b7824 */ /* 0x000fe400000e060b */
[----:B------:R-:W-:-:S03]  /*1200*/  IMAD.HI.U32 R6, R9, R2, RZ ;  /* 0x0000000209067227 */ /* 0x000fc600078e00ff */
[----:B------:R-:W-:Y:S01]  /*1210*/  IADD3.X R11, PT, PT, RZ, RZ, R11, P2, P1 ;  /* 0x000000ffff0b7210 */ /* 0x000fe200017e240b */
[----:B------:R-:W-:-:S04]  /*1220*/  IMAD.WIDE.U32 R6, RZ, R9, R6 ;  /* 0x00000009ff067225 */ /* 0x000fc800078e0006 */
[----:B------:R-:W-:-:S04]  /*1230*/  IMAD.HI.U32 R6, P0, R11, R2, R6 ;  /* 0x000000020b067227 */ /* 0x000fc80007800006 */
[----:B------:R-:W-:Y:S01]  /*1240*/  IMAD.X R8, RZ, RZ, RZ, P0 ;  /* 0x000000ffff087224 */ /* 0x000fe200000e06ff */
[----:B------:R-:W-:-:S05]  /*1250*/  IADD3 R9, P1, PT, RZ, R6, RZ ;  /* 0x00000006ff097210 */ /* 0x000fca0007f3e0ff */
[----:B------:R-:W-:-:S04]  /*1260*/  IMAD.WIDE.U32 R6, R9, R4, RZ ;  /* 0x0000000409067225 */ /* 0x000fc800078e00ff */
[----:B------:R-:W-:Y:S01]  /*1270*/  IMAD.X R11, RZ, RZ, R8, P1 ;  /* 0x000000ffff0b7224 */ /* 0x000fe200008e0608 */
[----:B------:R-:W-:Y:S01]  /*1280*/  IADD3 R13, P1, PT, -R6, R2, RZ ;  /* 0x00000002060d7210 */ /* 0x000fe20007f3e1ff */
[C---:B------:R-:W-:Y:S01]  /*1290*/  IMAD R7, R9.reuse, R5, R7 ;  /* 0x0000000509077224 */ /* 0x040fe200078e0207 */
[----:B------:R-:W-:Y:S02]  /*12a0*/  IADD3 R6, P2, PT, R9, 0x1, RZ ;  /* 0x0000000109067810 */ /* 0x000fe40007f5e0ff */
[-C--:B------:R-:W-:Y:S01]  /*12b0*/  ISETP.GE.U32.AND P0, PT, R13, R4.reuse, PT ;  /* 0x000000040d00720c */ /* 0x080fe20003f06070 */
[-C--:B------:R-:W-:Y:S02]  /*12c0*/  IMAD R7, R11, R4.reuse, R7 ;  /* 0x000000040b077224 */ /* 0x080fe400078e0207 */
[----:B------:R-:W-:Y:S02]  /*12d0*/  IMAD.X R8, RZ, RZ, R11, P2 ;  /* 0x000000ffff087224 */ /* 0x000fe400010e060b */
[----:B------:R-:W-:Y:S01]  /*12e0*/  IMAD.X R12, RZ, RZ, ~R7, P1 ;  /* 0x000000ffff0c7224 */ /* 0x000fe200008e0e07 */
[----:B------:R-:W-:-:S04]  /*12f0*/  IADD3 R7, P1, PT, R13, -R4, RZ ;  /* 0x800000040d077210 */ /* 0x000fc80007f3e0ff */
[C---:B------:R-:W-:Y:S01]  /*1300*/  ISETP.GE.U32.AND.EX P0, PT, R12.reuse, R5, PT, P0 ;  /* 0x000000050c00720c */ /* 0x040fe20003f06100 */
[----:B------:R-:W-:Y:S01]  /*1310*/  IMAD.X R10, R12, 0x1, ~R5, P1 ;  /* 0x000000010c0a7824 */ /* 0x000fe200008e0e05 */
[----:B------:R-:W-:Y:S02]  /*1320*/  ISETP.NE.U32.AND P1, PT, R4, RZ, PT ;  /* 0x000000ff0400720c */ /* 0x000fe40003f25070 */
[----:B------:R-:W-:Y:S02]  /*1330*/  SEL R9, R6, R9, P0 ;  /* 0x0000000906097207 */ /* 0x000fe40000000000 */
[----:B------:R-:W-:Y:S02]  /*1340*/  SEL R7, R7, R13, P0 ;  /* 0x0000000d07077207 */ /* 0x000fe40000000000 */
[----:B------:R-:W-:Y:S02]  /*1350*/  SEL R8, R8, R11, P0 ;  /* 0x0000000b08087207 */ /* 0x000fe40000000000 */
[----:B------:R-:W-:-:S02]  /*1360*/  IADD3 R6, P2, PT, R9, 0x1, RZ ;  /* 0x0000000109067810 */ /* 0x000fc40007f5e0ff */
[----:B------:R-:W-:Y:S02]  /*1370*/  SEL R10, R10, R12, P0 ;  /* 0x0000000c0a0a7207 */ /* 0x000fe40000000000 */
[----:B------:R-:W-:Y:S01]  /*1380*/  ISETP.GE.U32.AND P0, PT, R7, R4, PT ;  /* 0x000000040700720c */ /* 0x000fe20003f06070 */
[----:B------:R-:W-:Y:S01]  /*1390*/  IMAD.X R7, RZ, RZ, R8, P2 ;  /* 0x000000ffff077224 */ /* 0x000fe200010e0608 */
[----:B------:R-:W-:Y:S01]  /*13a0*/  ISETP.NE.AND.EX P1, PT, R5, RZ, PT, P1 ;  /* 0x000000ff0500720c */ /* 0x000fe20003f25310 */
[----:B------:R-:W-:Y:S01]  /*13b0*/  IMAD.MOV.U32 R4, RZ, RZ, R0 ;  /* 0x000000ffff047224 */ /* 0x000fe200078e0000 */
[----:B------:R-:W-:Y:S01]  /*13c0*/  ISETP.GE.U32.AND.EX P0, PT, R10, R5, PT, P0 ;  /* 0x000000050a00720c */ /* 0x000fe20003f06100 */
[----:B------:R-:W-:-:S03]  /*13d0*/  IMAD.MOV.U32 R5, RZ, RZ, 0x0 ;  /* 0x00000000ff057424 */ /* 0x000fc600078e00ff */
[----:B------:R-:W-:Y:S02]  /*13e0*/  SEL R6, R6, R9, P0 ;  /* 0x0000000906067207 */ /* 0x000fe40000000000 */
[----:B------:R-:W-:Y:S02]  /*13f0*/  SEL R7, R7, R8, P0 ;  /* 0x0000000807077207 */ /* 0x000fe40000000000 */
[----:B------:R-:W-:Y:S02]  /*1400*/  SEL R6, R6, 0xffffffff, P1 ;  /* 0xffffffff06067807 */ /* 0x000fe40000800000 */
[----:B------:R-:W-:Y:S01]  /*1410*/  SEL R7, R7, 0xffffffff, P1 ;  /* 0xffffffff07077807 */ /* 0x000fe20000800000 */
[----:B------:R-:W-:Y:S06]  /*1420*/  RET.REL.NODEC R4 `(strided_copy_2d) ;  /* 0xffffffe804f47950 */ /* 0x000fec0003c3ffff */
.L_x_9:
[----:B------:R-:W-:-:S00]  /*1430*/  BRA `(.L_x_9) ;  /* 0xfffffffc00fc7947 */ /* 0x000fc0000383ffff */
[----:B------:R-:W-:-:S00]  /*1440*/  NOP ;  /* 0x0000000000007918 */ /* 0x000fc00000000000 */
        /* <DEDUP_REMOVED lines=11> */
.L_x_49:


//--------------------- .text.strided_copy        --------------------------
	.section	.text.strided_copy,"ax",@progbits
	.align	128
        .global         strided_copy
        .type           strided_copy,@function
        .size           strided_copy,(.L_x_51 - strided_copy)
        .other          strided_copy,@"STO_CUDA_ENTRY STV_DEFAULT"
strided_copy:
.text.strided_copy:
[----:B------:R-:W-:Y:S01]  /*0000*/  LDC R1, c[0x0][0x37c] ;  /* 0x0000df00ff017b82 */ /* 0x000fe20000000800 */
[----:B------:R-:W0:Y:S07]  /*0010*/  S2R R0, SR_TID.X ;  /* 0x0000000000007919 */ /* 0x000e2e0000002100 */
[----:B------:R-:W0:Y:S01]  /*0020*/  S2UR UR4, SR_CTAID.X ;  /* 0x00000000000479c3 */ /* 0x000e220000002500 */
[----:B------:R-:W1:Y:S07]  /*0030*/  LDCU UR5, c[0x0][0x3a0] ;  /* 0x00007400ff0577ac */ /* 0x000e6e0008000800 */
[----:B------:R-:W0:Y:S02]  /*0040*/  LDC R3, c[0x0][0x360] ;  /* 0x0000d800ff037b82 */ /* 0x000e240000000800 */
[----:B0-----:R-:W-:-:S05]  /*0050*/  IMAD R3, R3, UR4, R0 ;  /* 0x0000000403037c24 */ /* 0x001fca000f8e0200 */
[----:B-1----:R-:W-:-:S13]  /*0060*/  ISETP.GE.U32.AND P0, PT, R3, UR5, PT ;  /* 0x0000000503007c0c */ /* 0x002fda000bf06070 */
[----:B------:R-:W-:Y:S05]  /*0070*/  @P0 EXIT ;  /* 0x000000000000094d */ /* 0x000fea0003800000 */
[----:B------:R-:W0:Y:S01]  /*0080*/  LDCU UR5, c[0x0][0x3a4] ;  /* 0x00007480ff0577ac */ /* 0x000e220008000800 */
[----:B------:R-:W-:Y:S02]  /*0090*/  HFMA2 R26, -RZ, RZ, 0, 0 ;  /* 0x00000000ff1a7431 */ /* 0x000fe400000001ff */
[----:B------:R-:W-:Y:S01]  /*00a0*/  IMAD.MOV.U32 R28, RZ, RZ, RZ ;  /* 0x000000ffff1c7224 */ /* 0x000fe200078e00ff */
[----:B------:R-:W1:Y:S01]  /*00b0*/  LDCU.64 UR8, c[0x0][0x358] ;  /* 0x00006b00ff0877ac */ /* 0x000e620008000a00 */
[----:B0-----:R-:W-:-:S09]  /*00c0*/  UISETP.GE.AND UP0, UPT, UR5, 0x1, UPT ;  /* 0x000000010500788c */ /* 0x001fd2000bf06270 */
[----:B-1----:R-:W-:Y:S05]  /*00d0*/  BRA.U !UP0, `(.L_x_10) ;  /* 0x0000001d083c7547 */ /* 0x002fea000b800000 */
[----:B------:R-:W0:Y:S01]  /*00e0*/  LDCU UR4, c[0x0][0x3a4] ;  /* 0x00007480ff0477ac */ /* 0x000e220008000800 */
[----:B------:R-:W-:Y:S01]  /*00f0*/  MOV R26, RZ ;  /* 0x000000ff001a7202 */ /* 0x000fe20000000f00 */
[----:B------:R-:W-:Y:S01]  /*0100*/  IMAD.MOV.U32 R28, RZ, RZ, RZ ;  /* 0x000000ffff1c7224 */ /* 0x000fe200078e00ff */
[----:B------:R-:W-:Y:S01]  /*0110*/  MOV R4, R3 ;  /* 0x0000000300047202 */ /* 0x000fe20000000f00 */
[----:B------:R-:W-:Y:S02]  /*0120*/  UISETP.GE.U32.AND UP0, UPT, UR5, 0x8, UPT ;  /* 0x000000080500788c */ /* 0x000fe4000bf06070 */
[----:B------:R-:W-:Y:S01]  /*0130*/  ULOP3.LUT UR6, UR5, 0x7, URZ, 0xc0, !UPT ;  /* 0x0000000705067892 */ /* 0x000fe2000f8ec0ff */
[----:B0-----:R-:W-:-:S06]  /*0140*/  IMAD.U32 R0, RZ, RZ, UR4 ;  /* 0x00000004ff007e24 */ /* 0x001fcc000f8e00ff */
[----:B------:R-:W-:Y:S05]  /*0150*/  BRA.U !UP0, `(.L_x_11) ;  /* 0x0000000d08bc7547 */ /* 0x000fea000b800000 */
[----:B------:R-:W0:Y:S01]  /*0160*/  LDC.64 R12, c[0x0][0x390] ;  /* 0x0000e400ff0c7b82 */ /* 0x000e220000000a00 */
[----:B------:R-:W-:Y:S01]  /*0170*/  UIADD3 UR7, UPT, UPT, UR5, -0x4, URZ ;  /* 0xfffffffc05077890 */ /* 0x000fe2000fffe0ff */
[----:B------:R-:W-:Y:S01]  /*0180*/  MOV R26, RZ ;  /* 0x000000ff001a7202 */ /* 0x000fe20000000f00 */
[----:B------:R-:W-:Y:S01]  /*0190*/  ULOP3.LUT UR4, UR5, 0x7ffffff8, URZ, 0xc0, !UPT ;  /* 0x7ffffff805047892 */ /* 0x000fe2000f8ec0ff */
[----:B------:R-:W-:Y:S01]  /*01a0*/  IMAD.MOV.U32 R28, RZ, RZ, RZ ;  /* 0x000000ffff1c7224 */ /* 0x000fe200078e00ff */
[----:B------:R-:W-:Y:S02]  /*01b0*/  MOV R4, R3 ;  /* 0x0000000300047202 */ /* 0x000fe40000000f00 */
[----:B------:R-:W-:Y:S01]  /*01c0*/  IMAD.U32 R2, RZ, RZ, UR7 ;  /* 0x00000007ff027e24 */ /* 0x000fe2000f8e00ff */
[----:B------:R-:W1:Y:S01]  /*01d0*/  LDC.64 R14, c[0x0][0x398] ;  /* 0x0000e600ff0e7b82 */ /* 0x000e620000000a00 */
[----:B------:R-:W-:-:S12]  /*01e0*/  UIADD3 UR4, UPT, UPT, -UR4, URZ, URZ ;  /* 0x000000ff04047290 */ /* 0x000fd8000fffe1ff */
.L_x_12:
[----:B------:R-:W-:-:S05]  /*01f0*/  IADD3 R6, PT, PT, R2, 0x3, RZ ;  /* 0x0000000302067810 */ /* 0x000fca0007ffe0ff */
[----:B0-----:R-:W-:-:S05]  /*0200*/  IMAD.WIDE.U32 R18, R6, 0x8, R12 ;  /* 0x0000000806127825 */ /* 0x001fca00078e000c */
[----:B------:R-:W2:Y:S01]  /*0210*/  LDG.E.CONSTANT R25, desc[UR8][R18.64] ;  /* 0x0000000812197981 */ /* 0x000ea2000c1e9900 */
[----:B------:R-:W-:-:S04]  /*0220*/  VIADD R17, R2, 0x2 ;  /* 0x0000000202117836 */ /* 0x000fc80000000000 */
[----:B------:R-:W-:Y:S01]  /*0230*/  IMAD.WIDE.U32 R8, R17, 0x8, R12 ;  /* 0x0000000811087825 */ /* 0x000fe200078e000c */
[----:B------:R-:W-:-:S04]  /*0240*/  IADD3 R0, PT, PT, R2, 0x1, RZ ;  /* 0x0000000102007810 */ /* 0x000fc80007ffe0ff */
[----:B------:R0:W3:Y:S01]  /*0250*/  LDG.E.CONSTANT R7, desc[UR8][R8.64] ;  /* 0x0000000808077981 */ /* 0x0000e2000c1e9900 */
[----:B------:R-:W-:-:S04]  /*0260*/  IMAD.WIDE.U32 R20, R0, 0x8, R12 ;  /* 0x0000000800147825 */ /* 0x000fc800078e000c */
[C---:B------:R-:W-:Y:S02]  /*0270*/  IMAD.WIDE.U32 R22, R2.reuse, 0x8, R12 ;  /* 0x0000000802167825 */ /* 0x040fe400078e000c */
[----:B------:R-:W4:Y:S04]  /*0280*/  LDG.E.CONSTANT R20, desc[UR8][R20.64] ;  /* 0x0000000814147981 */ /* 0x000f28000c1e9900 */
[----:B------:R-:W5:Y:S01]  /*0290*/  LDG.E.CONSTANT R23, desc[UR8][R22.64] ;  /* 0x0000000816177981 */ /* 0x000f62000c1e9900 */
[----:B------:R-:W-:-:S04]  /*02a0*/  VIADD R11, R2, 0xffffffff ;  /* 0xffffffff020b7836 */ /* 0x000fc80000000000 */
[----:B0-----:R-:W-:-:S05]  /*02b0*/  IMAD.WIDE.U32 R8, R11, 0x8, R12 ;  /* 0x000000080b087825 */ /* 0x001fca00078e000c */
[----:B------:R0:W5:Y:S01]  /*02c0*/  LDG.E.CONSTANT R5, desc[UR8][R8.64] ;  /* 0x0000000808057981 */ /* 0x000162000c1e9900 */
[----:B--2---:R-:W2:Y:S08]  /*02d0*/  I2F.U32.RP R24, R25 ;  /* 0x0000001900187306 */ /* 0x004eb00000209000 */
[----:B---3--:R-:W3:Y:S08]  /*02e0*/  I2F.U32.RP R29, R7 ;  /* 0x00000007001d7306 */ /* 0x008ef00000209000 */
[----:B--2---:R-:W2:Y:S08]  /*02f0*/  MUFU.RCP R24, R24 ;  /* 0x0000001800187308 */ /* 0x004eb00000001000 */
[----:B----4-:R-:W-:Y:S08]  /*0300*/  I2F.U32.RP R16, R20 ;  /* 0x0000001400107306 */ /* 0x010ff00000209000 */
[----:B---3--:R-:W0:Y:S01]  /*0310*/  MUFU.RCP R29, R29 ;  /* 0x0000001d001d7308 */ /* 0x008e220000001000 */
[----:B--2---:R-:W-:-:S07]  /*0320*/  IADD3 R18, PT, PT, R24, 0xffffffe, RZ ;  /* 0x0ffffffe18127810 */ /* 0x004fce0007ffe0ff */
[----:B-----5:R-:W2:Y:S08]  /*0330*/  I2F.U32.RP R10, R23 ;  /* 0x00000017000a7306 */ /* 0x020eb00000209000 */
[----:B------:R3:W4:Y:S01]  /*0340*/  F2I.FTZ.U32.TRUNC.NTZ R19, R18 ;  /* 0x0000001200137305 */ /* 0x000722000021f000 */
[----:B0-----:R-:W-:-:S07]  /*0350*/  IADD3 R8, PT, PT, R29, 0xffffffe, RZ ;  /* 0x0ffffffe1d087810 */ /* 0x001fce0007ffe0ff */
[----:B------:R-:W0:Y:S01]  /*0360*/  MUFU.RCP R16, R16 ;  /* 0x0000001000107308 */ /* 0x000e220000001000 */
[----:B------:R-:W-:Y:S02]  /*0370*/  IMAD.MOV R27, RZ, RZ, -R25 ;  /* 0x000000ffff1b7224 */ /* 0x000fe400078e0a19 */
[----:B---3--:R-:W-:-:S05]  /*0380*/  IMAD.MOV.U32 R18, RZ, RZ, RZ ;  /* 0x000000ffff127224 */ /* 0x008fca00078e00ff */
[----:B--2---:R-:W2:Y:S01]  /*0390*/  MUFU.RCP R10, R10 ;  /* 0x0000000a000a7308 */ /* 0x004ea20000001000 */
[----:B----4-:R-:W-:-:S07]  /*03a0*/  IMAD R27, R27, R19, RZ ;  /* 0x000000131b1b7224 */ /* 0x010fce00078e02ff */
[----:B------:R3:W4:Y:S01]  /*03b0*/  F2I.FTZ.U32.TRUNC.NTZ R9, R8 ;  /* 0x0000000800097305 */ /* 0x000722000021f000 */
[----:B------:R-:W-:-:S04]  /*03c0*/  IMAD.HI.U32 R27, R19, R27, R18 ;  /* 0x0000001b131b7227 */ /* 0x000fc800078e0012 */
[----:B0-----:R-:W-:Y:S01]  /*03d0*/  VIADD R18, R16, 0xffffffe ;  /* 0x0ffffffe10127836 */ /* 0x001fe20000000000 */
[----:B------:R-:W-:Y:S01]  /*03e0*/  IADD3 R29, PT, PT, RZ, -R7, RZ ;  /* 0x80000007ff1d7210 */ /* 0x000fe20007ffe0ff */
[----:B---3--:R-:W-:Y:S02]  /*03f0*/  HFMA2 R8, -RZ, RZ, 0, 0 ;  /* 0x00000000ff087431 */ /* 0x008fe400000001ff */
[----:B------:R0:W3:Y:S01]  /*0400*/  F2I.FTZ.U32.TRUNC.NTZ R19, R18 ;  /* 0x0000001200137305 */ /* 0x0000e2000021f000 */
[----:B--2---:R-:W-:Y:S01]  /*0410*/  IADD3 R16, PT, PT, R10, 0xffffffe, RZ ;  /* 0x0ffffffe0a107810 */ /* 0x004fe20007ffe0ff */
[----:B----4-:R-:W-:Y:S02]  /*0420*/  IMAD R29, R29, R9, RZ ;  /* 0x000000091d1d7224 */ /* 0x010fe400078e02ff */
[----:B------:R-:W-:Y:S02]  /*0430*/  IMAD.MOV R21, RZ, RZ, -R20 ;  /* 0x000000ffff157224 */ /* 0x000fe400078e0a14 */
[----:B------:R-:W-:-:S02]  /*0440*/  IMAD.HI.U32 R29, R9, R29, R8 ;  /* 0x0000001d091d7227 */ /* 0x000fc400078e0008 */
[----:B------:R-:W2:Y:S02]  /*0450*/  F2I.FTZ.U32.TRUNC.NTZ R9, R16 ;  /* 0x0000001000097305 */ /* 0x000ea4000021f000 */
[----:B0-----:R-:W-:Y:S02]  /*0460*/  IMAD.MOV.U32 R18, RZ, RZ, RZ ;  /* 0x000000ffff127224 */ /* 0x001fe400078e00ff */
[----:B---3--:R-:W-:-:S04]  /*0470*/  IMAD R21, R21, R19, RZ ;  /* 0x0000001315157224 */ /* 0x008fc800078e02ff */
[----:B------:R-:W-:Y:S01]  /*0480*/  IMAD.HI.U32 R22, R19, R21, R18 ;  /* 0x0000001513167227 */ /* 0x000fe200078e0012 */
[----:B------:R-:W-:-:S05]  /*0490*/  IADD3 R21, PT, PT, RZ, -R23, RZ ;  /* 0x80000017ff157210 */ /* 0x000fca0007ffe0ff */
[----:B--2---:R-:W-:-:S04]  /*04a0*/  IMAD R21, R21, R9, RZ ;  /* 0x0000000915157224 */ /* 0x004fc800078e02ff */
[----:B------:R-:W-:-:S04]  /*04b0*/  IMAD.HI.U32 R21, R9, R21, R8 ;  /* 0x0000001509157227 */ /* 0x000fc800078e0008 */
[----:B-1----:R-:W-:-:S06]  /*04c0*/  IMAD.WIDE.U32 R8, R6, 0x8, R14 ;  /* 0x0000000806087825 */ /* 0x002fcc00078e000e */
[----:B------:R-:W2:Y:S01]  /*04d0*/  LDG.E.64.CONSTANT R8, desc[UR8][R8.64] ;  /* 0x0000000808087981 */ /* 0x000ea2000c1e9b00 */
[----:B------:R-:W-:-:S04]  /*04e0*/  IMAD.HI.U32 R10, R27, R4, RZ ;  /* 0x000000041b0a7227 */ /* 0x000fc800078e00ff */
[----:B------:R-:W-:-:S04]  /*04f0*/  IMAD.MOV R6, RZ, RZ, -R10 ;  /* 0x000000ffff067224 */ /* 0x000fc800078e0a0a */
[C---:B------:R-:W-:Y:S01]  /*0500*/  IMAD R6, R25.reuse, R6, R4 ;  /* 0x0000000619067224 */ /* 0x040fe200078e0204 */
[----:B------:R-:W0:Y:S04]  /*0510*/  I2F.U32.RP R16, R5 ;  /* 0x0000000500107306 */ /* 0x000e280000209000 */
[----:B------:R-:W-:Y:S02]  /*0520*/  ISETP.GE.U32.AND P0, PT, R6, R25, PT ;  /* 0x000000190600720c */ /* 0x000fe40003f06070 */
[----:B------:R-:W-:-:S11]  /*0530*/  ISETP.NE.U32.AND P2, PT, R25, RZ, PT ;  /* 0x000000ff1900720c */ /* 0x000fd60003f45070 */
[----:B------:R-:W-:Y:S01]  /*0540*/  @P0 IADD3 R6, PT, PT, -R25, R6, RZ ;  /* 0x0000000619060210 */ /* 0x000fe20007ffe1ff */
[----:B0-----:R-:W0:Y:S03]  /*0550*/  MUFU.RCP R16, R16 ;  /* 0x0000001000107308 */ /* 0x001e260000001000 */
[----:B------:R-:W-:Y:S02]  /*0560*/  ISETP.GE.U32.AND P1, PT, R6, R25, PT ;  /* 0x000000190600720c */ /* 0x000fe40003f26070 */
[----:B------:R-:W-:-:S11]  /*0570*/  @P0 IADD3 R10, PT, PT, R10, 0x1, RZ ;  /* 0x000000010a0a0810 */ /* 0x000fd60007ffe0ff */
[----:B------:R-:W-:Y:S01]  /*0580*/  @P1 VIADD R10, R10, 0x1 ;  /* 0x000000010a0a1836 */ /* 0x000fe20000000000 */
[----:B------:R-:W-:Y:S01]  /*0590*/  @!P2 LOP3.LUT R10, RZ, R25, RZ, 0x33, !PT ;  /* 0x00000019ff0aa212 */ /* 0x000fe200078e33ff */
[----:B0-----:R-:W-:-:S04]  /*05a0*/  VIADD R18, R16, 0xffffffe ;  /* 0x0ffffffe10127836 */ /* 0x001fc80000000000 */
[----:B------:R-:W-:-:S04]  /*05b0*/  IMAD.MOV R16, RZ, RZ, -R10 ;  /* 0x000000ffff107224 */ /* 0x000fc800078e0a0a */
[----:B------:R-:W-:Y:S02]  /*05c0*/  IMAD R16, R25, R16, R4 ;  /* 0x0000001019107224 */ /* 0x000fe400078e0204 */
[----:B------:R-:W-:-:S04]  /*05d0*/  VIADD R4, R2, 0xfffffffe ;  /* 0xfffffffe02047836 */ /* 0x000fc80000000000 */
[----:B------:R-:W-:-:S05]  /*05e0*/  IMAD.WIDE.U32 R24, R4, 0x8, R12 ;  /* 0x0000000804187825 */ /* 0x000fca00078e000c */
[----:B------:R-:W3:Y:S01]  /*05f0*/  LDG.E.CONSTANT R6, desc[UR8][R24.64] ;  /* 0x0000000818067981 */ /* 0x000ee2000c1e9900 */
[----:B------:R0:W1:Y:S01]  /*0600*/  F2I.FTZ.U32.TRUNC.NTZ R19, R18 ;  /* 0x0000001200137305 */ /* 0x000062000021f000 */
[----:B------:R-:W-:Y:S02]  /*0610*/  IADD3 R27, PT, PT, RZ, -R5, RZ ;  /* 0x80000005ff1b7210 */ /* 0x000fe40007ffe0ff */
[----:B0-----:R-:W-:-:S03]  /*0620*/  MOV R18, RZ ;  /* 0x000000ff00127202 */ /* 0x001fc60000000f00 */
[----:B-1----:R-:W-:-:S04]  /*0630*/  IMAD R27, R27, R19, RZ ;  /* 0x000000131b1b7224 */ /* 0x002fc800078e02ff */
[----:B------:R-:W-:Y:S01]  /*0640*/  IMAD.HI.U32 R27, R19, R27, R18 ;  /* 0x0000001b131b7227 */ /* 0x000fe200078e0012 */
[----:B------:R-:W-:-:S03]  /*0650*/  MOV R18, R26 ;  /* 0x0000001a00127202 */ /* 0x000fc60000000f00 */
[----:B------:R-:W-:Y:S02]  /*0660*/  IMAD.MOV.U32 R19, RZ, RZ, R28 ;  /* 0x000000ffff137224 */ /* 0x000fe400078e001c */
[----:B------:R-:W-:-:S05]  /*0670*/  IMAD.HI.U32 R29, R29, R10, RZ ;  /* 0x0000000a1d1d7227 */ /* 0x000fca00078e00ff */
[----:B------:R-:W-:-:S05]  /*0680*/  IADD3 R26, PT, PT, -R29, RZ, RZ ;  /* 0x000000ff1d1a7210 */ /* 0x000fca0007ffe1ff */
[----:B------:R-:W-:-:S05]  /*0690*/  IMAD R26, R7, R26, R10 ;  /* 0x0000001a071a7224 */ /* 0x000fca00078e020a */
[----:B------:R-:W-:Y:S02]  /*06a0*/  ISETP.GE.U32.AND P0, PT, R26, R7, PT ;  /* 0x000000071a00720c */ /* 0x000fe40003f06070 */
[----:B------:R-:W-:Y:S01]  /*06b0*/  ISETP.NE.U32.AND P2, PT, R7, RZ, PT ;  /* 0x000000ff0700720c */ /* 0x000fe20003f45070 */
[----:B--2---:R-:W-:-:S04]  /*06c0*/  IMAD.WIDE.U32 R18, R16, R8, R18 ;  /* 0x0000000810127225 */ /* 0x004fc800078e0012 */
[----:B------:R-:W-:Y:S02]  /*06d0*/  IMAD R8, R9, R16, RZ ;  /* 0x0000001009087224 */ /* 0x000fe400078e02ff */
[----:B------:R-:W-:-:S06]  /*06e0*/  IMAD.WIDE.U32 R16, R17, 0x8, R14 ;  /* 0x0000000811107825 */ /* 0x000fcc00078e000e */
[----:B------:R-:W2:Y:S01]  /*06f0*/  LDG.E.64.CONSTANT R16, desc[UR8][R16.64] ;  /* 0x0000000810107981 */ /* 0x000ea2000c1e9b00 */
[----:B------:R-:W-:-:S05]  /*0700*/  @P0 IMAD.IADD R26, R26, 0x1, -R7 ;  /* 0x000000011a1a0824 */ /* 0x000fca00078e0a07 */
[-C--:B------:R-:W-:Y:S02]  /*0710*/  ISETP.GE.U32.AND P1, PT, R26, R7.reuse, PT ;  /* 0x000000071a00720c */ /* 0x080fe40003f26070 */
[----:B------:R-:W-:Y:S01]  /*0720*/  @P0 IADD3 R29, PT, PT, R29, 0x1, RZ ;  /* 0x000000011d1d0810 */ /* 0x000fe20007ffe0ff */
[----:B---3--:R-:W0:Y:S08]  /*0730*/  I2F.U32.RP R28, R6 ;  /* 0x00000006001c7306 */ /* 0x008e300000209000 */
[----:B0-----:R-:W0:Y:S02]  /*0740*/  MUFU.RCP R28, R28 ;  /* 0x0000001c001c7308 */ /* 0x001e240000001000 */
[----:B------:R-:W-:Y:S01]  /*0750*/  @P1 VIADD R29, R29, 0x1 ;  /* 0x000000011d1d1836 */ /* 0x000fe20000000000 */
[----:B------:R-:W-:-:S05]  /*0760*/  @!P2 LOP3.LUT R29, RZ, R7, RZ, 0x33, !PT ;  /* 0x00000007ff1da212 */ /* 0x000fca00078e33ff */
[----:B------:R-:W-:Y:S01]  /*0770*/  IMAD.MOV R9, RZ, RZ, -R29 ;  /* 0x000000ffff097224 */ /* 0x000fe200078e0a1d */
[----:B0-----:R-:W-:-:S04]  /*0780*/  IADD3 R24, PT, PT, R28, 0xffffffe, RZ ;  /* 0x0ffffffe1c187810 */ /* 0x001fc80007ffe0ff */
[----:B------:R0:W1:Y:S01]  /*0790*/  F2I.FTZ.U32.TRUNC.NTZ R25, R24 ;  /* 0x0000001800197305 */ /* 0x000062000021f000 */
[----:B------:R-:W-:Y:S01]  /*07a0*/  IMAD R9, R7, R9, R10 ;  /* 0x0000000907097224 */ /* 0x000fe200078e020a */
[----:B------:R-:W-:Y:S01]  /*07b0*/  IADD3 R7, PT, PT, RZ, -R6, RZ ;  /* 0x80000006ff077210 */ /* 0x000fe20007ffe0ff */
[----:B0-----:R-:W-:-:S04]  /*07c0*/  HFMA2 R24, -RZ, RZ, 0, 0 ;  /* 0x00000000ff187431 */ /* 0x001fc800000001ff */
[----:B-1----:R-:W-:-:S04]  /*07d0*/  IMAD R7, R7, R25, RZ ;  /* 0x0000001907077224 */ /* 0x002fc800078e02ff */
[----:B------:R-:W-:-:S04]  /*07e0*/  IMAD.HI.U32 R10, R25, R7, R24 ;  /* 0x00000007190a7227 */ /* 0x000fc800078e0018 */
[----:B------:R-:W-:-:S04]  /*07f0*/  VIADD R7, R2, 0xfffffffd ;  /* 0xfffffffd02077836 */ /* 0x000fc80000000000 */
[----:B------:R-:W-:-:S04]  /*0800*/  IMAD.WIDE.U32 R24, R7, 0x8, R12 ;  /* 0x0000000807187825 */ /* 0x000fc800078e000c */
[----:B------:R-:W-:Y:S02]  /*0810*/  IMAD.IADD R19, R19, 0x1, R8 ;  /* 0x0000000113137824 */ /* 0x000fe400078e0208 */
[----:B------:R-:W3:Y:S01]  /*0820*/  LDG.E.CONSTANT R8, desc[UR8][R24.64] ;  /* 0x0000000818087981 */ /* 0x000ee2000c1e9900 */
[----:B--2---:R-:W-:-:S04]  /*0830*/  IMAD.WIDE.U32 R18, R9, R16, R18 ;  /* 0x0000001009127225 */ /* 0x004fc800078e0012 */
[----:B------:R-:W-:Y:S02]  /*0840*/  IMAD R9, R17, R9, RZ ;  /* 0x0000000911097224 */ /* 0x000fe400078e02ff */
[----:B------:R-:W-:-:S06]  /*0850*/  IMAD.WIDE.U32 R16, R0, 0x8, R14 ;  /* 0x0000000800107825 */ /* 0x000fcc00078e000e */
[----:B------:R-:W2:Y:S01]  /*0860*/  LDG.E.64.CONSTANT R16, desc[UR8][R16.64] ;  /* 0x0000000810107981 */ /* 0x000ea2000c1e9b00 */
[----:B------:R-:W-:-:S05]  /*0870*/  IMAD.HI.U32 R22, R22, R29, RZ ;  /* 0x0000001d16167227 */ /* 0x000fca00078e00ff */
[----:B------:R-:W-:-:S05]  /*0880*/  IADD3 R0, PT, PT, -R22, RZ, RZ ;  /* 0x000000ff16007210 */ /* 0x000fca0007ffe1ff */
[----:B------:R-:W-:-:S05]  /*0890*/  IMAD R0, R20, R0, R29 ;  /* 0x0000000014007224 */ /* 0x000fca00078e021d */
[----:B------:R-:W-:Y:S02]  /*08a0*/  ISETP.GE.U32.AND P0, PT, R0, R20, PT ;  /* 0x000000140000720c */ /* 0x000fe40003f06070 */
[----:B------:R-:W-:-:S11]  /*08b0*/  ISETP.NE.U32.AND P2, PT, R20, RZ, PT ;  /* 0x000000ff1400720c */ /* 0x000fd60003f45070 */
[----:B------:R-:W-:-:S05]  /*08c0*/  @P0 IMAD.IADD R0, R0, 0x1, -R20 ;  /* 0x0000000100000824 */ /* 0x000fca00078e0a14 */
[----:B------:R-:W-:Y:S02]  /*08d0*/  ISETP.GE.U32.AND P1, PT, R0, R20, PT ;  /* 0x000000140000720c */ /* 0x000fe40003f26070 */
[----:B------:R-:W-:-:S11]  /*08e0*/  @P0 IADD3 R22, PT, PT, R22, 0x1, RZ ;  /* 0x0000000116160810 */ /* 0x000fd60007ffe0ff */
[----:B------:R-:W-:Y:S01]  /*08f0*/  @P1 VIADD R22, R22, 0x1 ;  /* 0x0000000116161836 */ /* 0x000fe20000000000 */
[----:B------:R-:W-:-:S05]  /*0900*/  @!P2 LOP3.LUT R22, RZ, R20, RZ, 0x33, !PT ;  /* 0x00000014ff16a212 */ /* 0x000fca00078e33ff */
[----:B------:R-:W-:Y:S01]  /*0910*/  IMAD.HI.U32 R0, R21, R22, RZ ;  /* 0x0000001615007227 */ /* 0x000fe200078e00ff */
[----:B------:R-:W-:-:S05]  /*0920*/  IADD3 R21, PT, PT, -R22, RZ, RZ ;  /* 0x000000ff16157210 */ /* 0x000fca0007ffe1ff */
[----:B------:R-:W-:Y:S02]  /*0930*/  IMAD R29, R20, R21, R29 ;  /* 0x00000015141d7224 */ /* 0x000fe400078e021d */
[----:B------:R-:W-:-:S04]  /*0940*/  IMAD.MOV R20, RZ, RZ, -R0 ;  /* 0x000000ffff147224 */ /* 0x000fc800078e0a00 */
[----:B------:R-:W-:-:S05]  /*0950*/  IMAD R20, R23, R20, R22 ;  /* 0x0000001417147224 */ /* 0x000fca00078e0216 */
[C---:B------:R-:W-:Y:S01]  /*0960*/  ISETP.GE.U32.AND P0, PT, R20.reuse, R23, PT ;  /* 0x000000171400720c */ /* 0x040fe20003f06070 */
[----:B---3--:R-:W0:Y:S08]  /*0970*/  I2F.U32.RP R24, R8 ;  /* 0x0000000800187306 */ /* 0x008e300000209000 */
[----:B0-----:R-:W0:Y:S04]  /*0980*/  MUFU.RCP R24, R24 ;  /* 0x0000001800187308 */ /* 0x001e280000001000 */
[----:B------:R-:W-:Y:S01]  /*0990*/  @P0 IMAD.IADD R20, R20, 0x1, -R23 ;  /* 0x0000000114140824 */ /* 0x000fe200078e0a17 */
[----:B0-----:R-:W-:-:S06]  /*09a0*/  IADD3 R21, PT, PT, R24, 0xffffffe, RZ ;  /* 0x0ffffffe18157810 */ /* 0x001fcc0007ffe0ff */
[----:B------:R-:W0:Y:S01]  /*09b0*/  F2I.FTZ.U32.TRUNC.NTZ R21, R21 ;  /* 0x0000001500157305 */ /* 0x000e22000021f000 */
[----:B------:R-:W-:Y:S01]  /*09c0*/  IMAD.IADD R19, R19, 0x1, R9 ;  /* 0x0000000113137824 */ /* 0x000fe200078e0209 */
[----:B------:R-:W-:Y:S02]  /*09d0*/  IADD3 R9, PT, PT, RZ, -R8, RZ ;  /* 0x80000008ff097210 */ /* 0x000fe40007ffe0ff */
[----:B------:R-:W-:Y:S02]  /*09e0*/  ISETP.GE.U32.AND P1, PT, R20, R23, PT ;  /* 0x000000171400720c */ /* 0x000fe40003f26070 */
[----:B------:R-:W-:Y:S01]  /*09f0*/  MOV R20, RZ ;  /* 0x000000ff00147202 */ /* 0x000fe20000000f00 */
[----:B0-----:R-:W-:-:S04]  /*0a00*/  IMAD R9, R9, R21, RZ ;  /* 0x0000001509097224 */ /* 0x001fc800078e02ff */
[----:B------:R-:W-:-:S04]  /*0a10*/  IMAD.HI.U32 R9, R21, R9, R20 ;  /* 0x0000000915097227 */ /* 0x000fc800078e0014 */
[----:B------:R-:W-:-:S04]  /*0a20*/  VIADD R21, R2, 0xfffffffc ;  /* 0xfffffffc02157836 */ /* 0x000fc80000000000 */
[----:B------:R-:W-:Y:S01]  /*0a30*/  IMAD.WIDE.U32 R24, R21, 0x8, R12 ;  /* 0x0000000815187825 */ /* 0x000fe200078e000c */
[----:B------:R-:W-:-:S04]  /*0a40*/  ISETP.NE.U32.AND P2, PT, R23, RZ, PT ;  /* 0x000000ff1700720c */ /* 0x000fc80003f45070 */
[----:B------:R0:W3:Y:S01]  /*0a50*/  LDG.E.CONSTANT R20, desc[UR8][R24.64] ;  /* 0x0000000818147981 */ /* 0x0000e2000c1e9900 */
[----:B------:R-:W-:-:S05]  /*0a60*/  @P0 IADD3 R0, PT, PT, R0, 0x1, RZ ;  /* 0x0000000100000810 */ /* 0x000fca0007ffe0ff */
[----:B------:R-:W-:-:S03]  /*0a70*/  @P1 VIADD R0, R0, 0x1 ;  /* 0x0000000100001836 */ /* 0x000fc60000000000 */
[----:B------:R-:W-:Y:S01]  /*0a80*/  @!P2 LOP3.LUT R0, RZ, R23, RZ, 0x33, !PT ;  /* 0x00000017ff00a212 */ /* 0x000fe200078e33ff */
[----:B--2---:R-:W-:-:S03]  /*0a90*/  IMAD.WIDE.U32 R18, R29, R16, R18 ;  /* 0x000000101d127225 */ /* 0x004fc600078e0012 */
[----:B------:R-:W-:Y:S01]  /*0aa0*/  IADD3 R16, PT, PT, -R0, RZ, RZ ;  /* 0x000000ff00107210 */ /* 0x000fe20007ffe1ff */
[----:B------:R-:W-:-:S04]  /*0ab0*/  IMAD R29, R17, R29, RZ ;  /* 0x0000001d111d7224 */ /* 0x000fc800078e02ff */
[----:B------:R-:W-:Y:S02]  /*0ac0*/  IMAD R23, R23, R16, R22 ;  /* 0x0000001017177224 */ /* 0x000fe400078e0216 */
[----:B------:R-:W-:-:S06]  /*0ad0*/  IMAD.WIDE.U32 R16, R2, 0x8, R14 ;  /* 0x0000000802107825 */ /* 0x000fcc00078e000e */
[----:B------:R-:W2:Y:S01]  /*0ae0*/  LDG.E.64.CONSTANT R16, desc[UR8][R16.64] ;  /* 0x0000000810107981 */ /* 0x000ea2000c1e9b00 */
[----:B------:R-:W-:-:S04]  /*0af0*/  IMAD.HI.U32 R27, R27, R0, RZ ;  /* 0x000000001b1b7227 */ /* 0x000fc800078e00ff */
[----:B------:R-:W-:-:S04]  /*0b00*/  IMAD.MOV R22, RZ, RZ, -R27 ;  /* 0x000000ffff167224 */ /* 0x000fc800078e0a1b */
[----:B------:R-:W-:-:S05]  /*0b10*/  IMAD R22, R5, R22, R0 ;  /* 0x0000001605167224 */ /* 0x000fca00078e0200 */
[----:B------:R-:W-:Y:S02]  /*0b20*/  ISETP.GE.U32.AND P0, PT, R22, R5, PT ;  /* 0x000000051600720c */ /* 0x000fe40003f06070 */
[----:B------:R-:W-:-:S11]  /*0b30*/  ISETP.NE.U32.AND P2, PT, R5, RZ, PT ;  /* 0x000000ff0500720c */ /* 0x000fd60003f45070 */
[----:B------:R-:W-:-:S04]  /*0b40*/  @P0 IADD3 R22, PT, PT, -R5, R22, RZ ;  /* 0x0000001605160210 */ /* 0x000fc80007ffe1ff */
[----:B------:R-:W-:Y:S01]  /*0b50*/  ISETP.GE.U32.AND P1, PT, R22, R5, PT ;  /* 0x000000051600720c */ /* 0x000fe20003f26070 */
[----:B------:R-:W-:-:S12]  /*0b60*/  @P0 VIADD R27, R27, 0x1 ;  /* 0x000000011b1b0836 */ /* 0x000fd80000000000 */
[----:B------:R-:W-:Y:S02]  /*0b70*/  @P1 IADD3 R27, PT, PT, R27, 0x1, RZ ;  /* 0x000000011b1b1810 */ /* 0x000fe40007ffe0ff */
[----:B------:R-:W-:-:S05]  /*0b80*/  @!P2 LOP3.LUT R27, RZ, R5, RZ, 0x33, !PT ;  /* 0x00000005ff1ba212 */ /* 0x000fca00078e33ff */
[----:B0-----:R-:W-:-:S04]  /*0b90*/  IMAD.HI.U32 R25, R10, R27, RZ ;  /* 0x0000001b0a197227 */ /* 0x001fc800078e00ff */
[----:B------:R-:W-:-:S04]  /*0ba0*/  IMAD.MOV R10, RZ, RZ, -R25 ;  /* 0x000000ffff0a7224 */ /* 0x000fc800078e0a19 */
[----:B------:R-:W-:-:S05]  /*0bb0*/  IMAD R10, R6, R10, R27 ;  /* 0x0000000a060a7224 */ /* 0x000fca00078e021b */
[----:B------:R-:W-:Y:S02]  /*0bc0*/  ISETP.GE.U32.AND P0, PT, R10, R6, PT ;  /* 0x000000060a00720c */ /* 0x000fe40003f06070 */
[----:B------:R-:W-:-:S11]  /*0bd0*/  ISETP.NE.U32.AND P2, PT, R6, RZ, PT ;  /* 0x000000ff0600720c */ /* 0x000fd60003f45070 */
[----:B------:R-:W-:-:S04]  /*0be0*/  @P0 IADD3 R10, PT, PT, -R6, R10, RZ ;  /* 0x0000000a060a0210 */ /* 0x000fc80007ffe1ff */
[----:B------:R-:W-:Y:S01]  /*0bf0*/  ISETP.GE.U32.AND P1, PT, R10, R6, PT ;  /* 0x000000060a00720c */ /* 0x000fe20003f26070 */
[----:B------:R-:W-:Y:S01]  /*0c00*/  @P0 VIADD R25, R25, 0x1 ;  /* 0x0000000119190836 */ /* 0x000fe20000000000 */
[----:B------:R-:W-:Y:S02]  /*0c10*/  IADD3 R19, PT, PT, R19, R29, RZ ;  /* 0x0000001d13137210 */ /* 0x000fe40007ffe0ff */
[----:B------:R-:W-:-:S09]  /*0c20*/  IADD3 R29, PT, PT, -R27, RZ, RZ ;  /* 0x000000ff1b1d7210 */ /* 0x000fd20007ffe1ff */
[----:B------:R-:W-:Y:S01]  /*0c30*/  @P1 VIADD R25, R25, 0x1 ;  /* 0x0000000119191836 */ /* 0x000fe20000000000 */
[----:B------:R-:W-:Y:S01]  /*0c40*/  @!P2 LOP3.LUT R25, RZ, R6, RZ, 0x33, !PT ;  /* 0x00000006ff19a212 */ /* 0x000fe200078e33ff */
[----:B------:R-:W-:-:S04]  /*0c50*/  IMAD R29, R5, R29, R0 ;  /* 0x0000001d051d7224 */ /* 0x000fc800078e0200 */
[----:B------:R-:W-:-:S04]  /*0c60*/  IMAD.HI.U32 R9, R9, R25, RZ ;  /* 0x0000001909097227 */ /* 0x000fc800078e00ff */
[----:B------:R-:W-:Y:S02]  /*0c70*/  IMAD.MOV R0, RZ, RZ, -R9 ;  /* 0x000000ffff007224 */ /* 0x000fe400078e0a09 */
[----:B------:R-:W-:-:S04]  /*0c80*/  IMAD.WIDE.U32 R10, R11, 0x8, R14 ;  /* 0x000000080b0a7825 */ /* 0x000fc800078e000e */
[----:B------:R-:W-:Y:S02]  /*0c90*/  IMAD R0, R8, R0, R25 ;  /* 0x0000000008007224 */ /* 0x000fe400078e0219 */
[----:B------:R-:W4:Y:S03]  /*0ca0*/  LDG.E.64.CONSTANT R10, desc[UR8][R10.64] ;  /* 0x000000080a0a7981 */ /* 0x000f26000c1e9b00 */
[C---:B------:R-:W-:Y:S01]  /*0cb0*/  ISETP.GE.U32.AND P0, PT, R0.reuse, R8, PT ;  /* 0x000000080000720c */ /* 0x040fe20003f06070 */
[----:B---3--:R-:W0:Y:S08]  /*0cc0*/  I2F.U32.RP R22, R20 ;  /* 0x0000001400167306 */ /* 0x008e300000209000 */
[----:B0-----:R-:W0:Y:S04]  /*0cd0*/  MUFU.RCP R22, R22 ;  /* 0x0000001600167308 */ /* 0x001e280000001000 */
[----:B------:R-:W-:-:S05]  /*0ce0*/  @P0 IMAD.IADD R0, R0, 0x1, -R8 ;  /* 0x0000000100000824 */ /* 0x000fca00078e0a08 */
[----:B------:R-:W-:Y:S01]  /*0cf0*/  ISETP.GE.U32.AND P1, PT, R0, R8, PT ;  /* 0x000000080000720c */ /* 0x000fe20003f26070 */
[----:B--2---:R-:W-:-:S04]  /*0d00*/  IMAD.WIDE.U32 R18, R23, R16, R18 ;  /* 0x0000001017127225 */ /* 0x004fc800078e0012 */
[----:B------:R-:W-:Y:S02]  /*0d10*/  IMAD R23, R17, R23, RZ ;  /* 0x0000001711177224 */ /* 0x000fe400078e02ff */
[----:B------:R-:W-:Y:S01]  /*0d20*/  IMAD.WIDE.U32 R16, R4, 0x8, R14 ;  /* 0x0000000804107825 */ /* 0x000fe200078e000e */
[----:B0-----:R-:W-:-:S04]  /*0d30*/  IADD3 R4, PT, PT, R22, 0xffffffe, RZ ;  /* 0x0ffffffe16047810 */ /* 0x001fc80007ffe0ff */
[----:B------:R0:W1:Y:S01]  /*0d40*/  F2I.FTZ.U32.TRUNC.NTZ R5, R4 ;  /* 0x0000000400057305 */ /* 0x000062000021f000 */
[----:B------:R-:W-:Y:S01]  /*0d50*/  IMAD.IADD R19, R19, 0x1, R23 ;  /* 0x0000000113137824 */ /* 0x000fe200078e0217 */
[----:B------:R-:W2:Y:S01]  /*0d60*/  LDG.E.64.CONSTANT R16, desc[UR8][R16.64] ;  /* 0x0000000810107981 */ /* 0x000ea2000c1e9b00 */
[----:B------:R-:W-:Y:S01]  /*0d70*/  IMAD.WIDE.U32 R22, R7, 0x8, R14 ;  /* 0x0000000807167825 */ /* 0x000fe200078e000e */
[----:B------:R-:W-:-:S03]  /*0d80*/  IADD3 R7, PT, PT, RZ, -R20, RZ ;  /* 0x80000014ff077210 */ /* 0x000fc60007ffe0ff */
[----:B0-----:R-:W-:Y:S02]  /*0d90*/  HFMA2 R4, -RZ, RZ, 0, 0 ;  /* 0x00000000ff047431 */ /* 0x001fe400000001ff */
[----:B------:R-:W3:Y:S01]  /*0da0*/  LDG.E.64.CONSTANT R22, desc[UR8][R22.64] ;  /* 0x0000000816167981 */ /* 0x000ee2000c1e9b00 */
[----:B-1----:R-:W-:-:S04]  /*0db0*/  IMAD R7, R7, R5, RZ ;  /* 0x0000000507077224 */ /* 0x002fc800078e02ff */
[----:B------:R-:W-:-:S04]  /*0dc0*/  IMAD.HI.U32 R0, R5, R7, R4 ;  /* 0x0000000705007227 */ /* 0x000fc800078e0004 */
[----:B------:R-:W-:-:S06]  /*0dd0*/  IMAD.WIDE.U32 R4, R21, 0x8, R14 ;  /* 0x0000000815047825 */ /* 0x000fcc00078e000e */
[----:B------:R-:W5:Y:S01]  /*0de0*/  LDG.E.64.CONSTANT R4, desc[UR8][R4.64] ;  /* 0x0000000804047981 */ /* 0x000f62000c1e9b00 */
[----:B------:R-:W-:Y:S01]  /*0df0*/  ISETP.NE.U32.AND P2, PT, R8, RZ, PT ;  /* 0x000000ff0800720c */ /* 0x000fe20003f45070 */
[----:B------:R-:W-:-:S05]  /*0e00*/  @P0 VIADD R9, R9, 0x1 ;  /* 0x0000000109090836 */ /* 0x000fca0000000000 */
[----:B------:R-:W-:-:S07]  /*0e10*/  @P1 IADD3 R9, PT, PT, R9, 0x1, RZ ;  /* 0x0000000109091810 */ /* 0x000fce0007ffe0ff */
[----:B------:R-:W-:-:S05]  /*0e20*/  @!P2 LOP3.LUT R9, RZ, R8, RZ, 0x33, !PT ;  /* 0x00000008ff09a212 */ /* 0x000fca00078e33ff */
[----:B------:R-:W-:-:S04]  /*0e30*/  IMAD.HI.U32 R0, R0, R9, RZ ;  /* 0x0000000900007227 */ /* 0x000fc800078e00ff */
[----:B------:R-:W-:-:S04]  /*0e40*/  IMAD.MOV R7, RZ, RZ, -R0 ;  /* 0x000000ffff077224 */ /* 0x000fc800078e0a00 */
[----:B------:R-:W-:-:S05]  /*0e50*/  IMAD R7, R20, R7, R9 ;  /* 0x0000000714077224 */ /* 0x000fca00078e0209 */
[----:B------:R-:W-:Y:S02]  /*0e60*/  ISETP.GE.U32.AND P0, PT, R7, R20, PT ;  /* 0x000000140700720c */ /* 0x000fe40003f06070 */
[----:B------:R-:W-:-:S11]  /*0e70*/  ISETP.NE.U32.AND P2, PT, R20, RZ, PT ;  /* 0x000000ff1400720c */ /* 0x000fd60003f45070 */
[----:B------:R-:W-:-:S05]  /*0e80*/  @P0 IMAD.IADD R7, R7, 0x1, -R20 ;  /* 0x0000000107070824 */ /* 0x000fca00078e0a14 */
[----:B------:R-:W-:Y:S02]  /*0e90*/  ISETP.GE.U32.AND P1, PT, R7, R20, PT ;  /* 0x000000140700720c */ /* 0x000fe40003f26070 */
[----:B------:R-:W-:Y:S01]  /*0ea0*/  @P0 IADD3 R0, PT, PT, R0, 0x1, RZ ;  /* 0x0000000100000810 */ /* 0x000fe20007ffe0ff */
[----:B------:R-:W-:Y:S01]  /*0eb0*/  UIADD3 UR4, UPT, UPT, UR4, 0x8, URZ ;  /* 0x0000000804047890 */ /* 0x000fe2000fffe0ff */
[----:B----4-:R-:W-:Y:S01]  /*0ec0*/  IMAD.WIDE.U32 R18, R29, R10, R18 ;  /* 0x0000000a1d127225 */ /* 0x010fe200078e0012 */
[----:B------:R-:W-:-:S03]  /*0ed0*/  IADD3 R10, PT, PT, -R25, RZ, RZ ;  /* 0x000000ff190a7210 */ /* 0x000fc60007ffe1ff */
[----:B------:R-:W-:Y:S02]  /*0ee0*/  IMAD R11, R11, R29, RZ ;  /* 0x0000001d0b0b7224 */ /* 0x000fe400078e02ff */
[----:B------:R-:W-:-:S03]  /*0ef0*/  IMAD R27, R6, R10, R27 ;  /* 0x0000000a061b7224 */ /* 0x000fc600078e021b */
[----:B------:R-:W-:Y:S01]  /*0f00*/  IADD3 R19, PT, PT, R19, R11, RZ ;  /* 0x0000000b13137210 */ /* 0x000fe20007ffe0ff */
[----:B------:R-:W-:Y:S01]  /*0f10*/  IMAD.MOV R6, RZ, RZ, -R9 ;  /* 0x000000ffff067224 */ /* 0x000fe200078e0a09 */
[----:B------:R-:W-:Y:S02]  /*0f20*/  @P1 IADD3 R0, PT, PT, R0, 0x1, RZ ;  /* 0x0000000100001810 */ /* 0x000fe40007ffe0ff */
[----:B------:R-:W-:Y:S01]  /*0f30*/  @!P2 LOP3.LUT R0, RZ, R20, RZ, 0x33, !PT ;  /* 0x00000014ff00a212 */ /* 0x000fe200078e33ff */
[----:B------:R-:W-:-:S03]  /*0f40*/  IMAD R25, R8, R6, R25 ;  /* 0x0000000608197224 */ /* 0x000fc600078e0219 */
[----:B------:R-:W-:Y:S01]  /*0f50*/  IADD3 R8, PT, PT, -R0, RZ, RZ ;  /* 0x000000ff00087210 */ /* 0x000fe20007ffe1ff */
[----:B------:R-:W-:-:S04]  /*0f60*/  UISETP.NE.AND UP0, UPT, UR4, URZ, UPT ;  /* 0x000000ff0400728c */ /* 0x000fc8000bf05270 */
[----:B------:R-:W-:Y:S01]  /*0f70*/  IMAD R9, R20, R8, R9 ;  /* 0x0000000814097224 */ /* 0x000fe200078e0209 */
[----:B------:R-:W-:Y:S01]  /*0f80*/  IADD3 R2, PT, PT, R2, -0x8, RZ ;  /* 0xfffffff802027810 */ /* 0x000fe20007ffe0ff */
[----:B--2---:R-:W-:-:S04]  /*0f90*/  IMAD.WIDE.U32 R18, R27, R16, R18 ;  /* 0x000000101b127225 */ /* 0x004fc800078e0012 */
[----:B------:R-:W-:-:S04]  /*0fa0*/  IMAD R17, R17, R27, RZ ;  /* 0x0000001b11117224 */ /* 0x000fc800078e02ff */
[----:B------:R-:W-:Y:S02]  /*0fb0*/  IMAD.IADD R19, R19, 0x1, R17 ;  /* 0x0000000113137824 */ /* 0x000fe400078e0211 */
[----:B---3--:R-:W-:Y:S02]  /*0fc0*/  IMAD R23, R23, R25, RZ ;  /* 0x0000001917177224 */ /* 0x008fe400078e02ff */
[----:B------:R-:W-:-:S04]  /*0fd0*/  IMAD.WIDE.U32 R6, R25, R22, R18 ;  /* 0x0000001619067225 */ /* 0x000fc800078e0012 */
[----:B------:R-:W-:Y:S02]  /*0fe0*/  IMAD.IADD R7, R7, 0x1, R23 ;  /* 0x0000000107077824 */ /* 0x000fe400078e0217 */
[----:B-----5:R-:W-:-:S04]  /*0ff0*/  IMAD.WIDE.U32 R26, R9, R4, R6 ;  /* 0x00000004091a7225 */ /* 0x020fc800078e0006 */
[----:B------:R-:W-:Y:S02]  /*1000*/  IMAD R5, R5, R9, RZ ;  /* 0x0000000905057224 */ /* 0x000fe400078e02ff */
[----:B------:R-:W-:-:S03]  /*1010*/  IMAD.MOV.U32 R4, RZ, RZ, R0 ;  /* 0x000000ffff047224 */ /* 0x000fc600078e0000 */
[----:B------:R-:W-:Y:S01]  /*1020*/  IADD3 R28, PT, PT, R27, R5, RZ ;  /* 0x000000051b1c7210 */ /* 0x000fe20007ffe0ff */
[----:B------:R-:W-:Y:S06]  /*1030*/  BRA.U UP0, `(.L_x_12) ;  /* 0xfffffff1006c7547 */ /* 0x000fec000b83ffff */
[----:B------:R-:W-:-:S07]  /*1040*/  IADD3 R0, PT, PT, R2, 0x4, RZ ;  /* 0x0000000402007810 */ /* 0x000fce0007ffe0ff */
.L_x_11:
[----:B------:R-:W-:-:S09]  /*1050*/  UISETP.NE.AND UP0, UPT, UR6, URZ, UPT ;  /* 0x000000ff0600728c */ /* 0x000fd2000bf05270 */
[----:B------:R-:W-:Y:S05]  /*1060*/  BRA.U !UP0, `(.L_x_10) ;  /* 0x0000000d08587547 */ /* 0x000fea000b800000 */
[----:B------:R-:W-:Y:S02]  /*1070*/  UISETP.GE.U32.AND UP0, UPT, UR6, 0x4, UPT ;  /* 0x000000040600788c */ /* 0x000fe4000bf06070 */
[----:B------:R-:W-:-:S04]  /*1080*/  ULOP3.LUT UR7, UR5, 0x3, URZ, 0xc0, !UPT ;  /* 0x0000000305077892 */ /* 0x000fc8000f8ec0ff */
[----:B------:R-:W-:-:S03]  /*1090*/  UISETP.NE.AND UP1, UPT, UR7, URZ, UPT ;  /* 0x000000ff0700728c */ /* 0x000fc6000bf25270 */
[----:B------:R-:W-:Y:S08]  /*10a0*/  BRA.U !UP0, `(.L_x_13) ;  /* 0x0000000508d07547 */ /* 0x000ff0000b800000 */
[----:B------:R-:W0:Y:S01]  /*10b0*/  LDC.64 R6, c[0x0][0x390] ;  /* 0x0000e400ff067b82 */ /* 0x000e220000000a00 */
[C---:B------:R-:W-:Y:S01]  /*10c0*/  IADD3 R11, PT, PT, R0.reuse, -0x1, RZ ;  /* 0xffffffff000b7810 */ /* 0x040fe20007ffe0ff */
[C---:B------:R-:W-:Y:S01]  /*10d0*/  VIADD R23, R0.reuse, 0xfffffffe ;  /* 0xfffffffe00177836 */ /* 0x040fe20000000000 */
[----:B------:R-:W-:-:S05]  /*10e0*/  IADD3 R25, PT, PT, R0, -0x3, RZ ;  /* 0xfffffffd00197810 */ /* 0x000fca0007ffe0ff */
[----:B------:R-:W1:Y:S01]  /*10f0*/  LDC.64 R12, c[0x0][0x398] ;  /* 0x0000e600ff0c7b82 */ /* 0x000e620000000a00 */
[----:B0-----:R-:W-:-:S05]  /*1100*/  IMAD.WIDE.U32 R8, R11, 0x8, R6 ;  /* 0x000000080b087825 */ /* 0x001fca00078e0006 */
[----:B------:R0:W2:Y:S01]  /*1110*/  LDG.E.CONSTANT R19, desc[UR8][R8.64] ;  /* 0x0000000808137981 */ /* 0x0000a2000c1e9900 */
[----:B------:R-:W-:-:S06]  /*1120*/  IMAD.WIDE.U32 R16, R23, 0x8, R6 ;  /* 0x0000000817107825 */ /* 0x000fcc00078e0006 */
[----:B------:R3:W4:Y:S01]  /*1130*/  LDG.E.CONSTANT R16, desc[UR8][R16.64] ;  /* 0x0000000810107981 */ /* 0x000722000c1e9900 */
[----:B------:R-:W-:-:S05]  /*1140*/  IMAD.WIDE.U32 R14, R25, 0x8, R6 ;  /* 0x00000008190e7825 */ /* 0x000fca00078e0006 */
[----:B------:R-:W5:Y:S01]  /*1150*/  LDG.E.CONSTANT R5, desc[UR8][R14.64] ;  /* 0x000000080e057981 */ /* 0x000f62000c1e9900 */
[----:B------:R-:W-:-:S05]  /*1160*/  IADD3 R0, PT, PT, R0, -0x4, RZ ;  /* 0xfffffffc00007810 */ /* 0x000fca0007ffe0ff */
[----:B------:R-:W-:-:S05]  /*1170*/  IMAD.WIDE.U32 R20, R0, 0x8, R6 ;  /* 0x0000000800147825 */ /* 0x000fca00078e0006 */
[----:B------:R4:W5:Y:S01]  /*1180*/  LDG.E.CONSTANT R2, desc[UR8][R20.64] ;  /* 0x0000000814027981 */ /* 0x000962000c1e9900 */
[----:B-1----:R-:W-:-:S06]  /*1190*/  IMAD.WIDE.U32 R6, R11, 0x8, R12 ;  /* 0x000000080b067825 */ /* 0x002fcc00078e000c */
[----:B------:R-:W5:Y:S01]  /*11a0*/  LDG.E.64.CONSTANT R6, desc[UR8][R6.64] ;  /* 0x0000000806067981 */ /* 0x000f62000c1e9b00 */
[----:B0-----:R-:W-:-:S06]  /*11b0*/  IMAD.WIDE.U32 R8, R23, 0x8, R12 ;  /* 0x0000000817087825 */ /* 0x001fcc00078e000c */
[----:B------:R-:W5:Y:S01]  /*11c0*/  LDG.E.64.CONSTANT R8, desc[UR8][R8.64] ;  /* 0x0000000808087981 */ /* 0x000f62000c1e9b00 */
[----:B------:R-:W-:-:S06]  /*11d0*/  IMAD.WIDE.U32 R10, R25, 0x8, R12 ;  /* 0x00000008190a7825 */ /* 0x000fcc00078e000c */
[----:B------:R-:W5:Y:S01]  /*11e0*/  LDG.E.64.CONSTANT R10, desc[UR8][R10.64] ;  /* 0x000000080a0a7981 */ /* 0x000f62000c1e9b00 */
[----:B------:R-:W-:-:S06]  /*11f0*/  IMAD.WIDE.U32 R12, R0, 0x8, R12 ;  /* 0x00000008000c7825 */ /* 0x000fcc00078e000c */
[----:B------:R-:W5:Y:S01]  /*1200*/  LDG.E.64.CONSTANT R12, desc[UR8][R12.64] ;  /* 0x000000080c0c7981 */ /* 0x000f62000c1e9b00 */
[----:B------:R-:W-:Y:S01]  /*1210*/  MOV R27, R28 ;  /* 0x0000001c001b7202 */ /* 0x000fe20000000f00 */
[----:B--2---:R-:W0:Y:S01]  /*1220*/  I2F.U32.RP R18, R19 ;  /* 0x0000001300127306 */ /* 0x004e220000209000 */
[----:B---3--:R-:W-:Y:S02]  /*1230*/  IADD3 R17, PT, PT, RZ, -R19, RZ ;  /* 0x80000013ff117210 */ /* 0x008fe40007ffe0ff */
[----:B------:R-:W-:Y:S01]  /*1240*/  ISETP.NE.U32.AND P2, PT, R19, RZ, PT ;  /* 0x000000ff1300720c */ /* 0x000fe20003f45070 */
[----:B----4-:R-:W-:-:S04]  /*1250*/  IMAD.MOV R21, RZ, RZ, -R16 ;  /* 0x000000ffff157224 */ /* 0x010fc800078e0a10 */
[----:B------:R-:W1:Y:S08]  /*1260*/  I2F.U32.RP R20, R16 ;  /* 0x0000001000147306 */ /* 0x000e700000209000 */
[----:B0-----:R-:W0:Y:S08]  /*1270*/  MUFU.RCP R18, R18 ;  /* 0x0000001200127308 */ /* 0x001e300000001000 */
[----:B-1----:R-:W-:Y:S01]  /*1280*/  MUFU.RCP R20, R20 ;  /* 0x0000001400147308 */ /* 0x002fe20000001000 */
[----:B-----5:R-:W-:Y:S01]  /*1290*/  IADD3 R23, PT, PT, RZ, -R2, RZ ;  /* 0x80000002ff177210 */ /* 0x020fe20007ffe0ff */
[----:B0-----:R-:W-:-:S06]  /*12a0*/  VIADD R14, R18, 0xffffffe ;  /* 0x0ffffffe120e7836 */ /* 0x001fcc0000000000 */
[----:B------:R0:W1:Y:S02]  /*12b0*/  F2I.FTZ.U32.TRUNC.NTZ R15, R14 ;  /* 0x0000000e000f7305 */ /* 0x000064000021f000 */
[----:B0-----:R-:W-:Y:S01]  /*12c0*/  MOV R14, RZ ;  /* 0x000000ff000e7202 */ /* 0x001fe20000000f00 */
[----:B-1----:R-:W-:-:S04]  /*12d0*/  IMAD R17, R17, R15, RZ ;  /* 0x0000000f11117224 */ /* 0x002fc800078e02ff */
[----:B------:R-:W-:Y:S01]  /*12e0*/  IMAD.HI.U32 R15, R15, R17, R14 ;  /* 0x000000110f0f7227 */ /* 0x000fe200078e000e */
[----:B------:R-:W-:Y:S02]  /*12f0*/  IADD3 R14, PT, PT, R20, 0xffffffe, RZ ;  /* 0x0ffffffe140e7810 */ /* 0x000fe40007ffe0ff */
[----:B------:R-:W0:Y:S03]  /*1300*/  I2F.U32.RP R20, R5 ;  /* 0x0000000500147306 */ /* 0x000e260000209000 */
[----:B------:R-:W-:-:S04]  /*1310*/  IMAD.HI.U32 R17, R15, R4, RZ ;  /* 0x000000040f117227 */ /* 0x000fc800078e00ff */
[----:B------:R-:W-:-:S04]  /*1320*/  IMAD.MOV R15, RZ, RZ, -R17 ;  /* 0x000000ffff0f7224 */ /* 0x000fc800078e0a11 */
[----:B------:R-:W-:Y:S02]  /*1330*/  IMAD R18, R19, R15, R4 ;  /* 0x0000000f13127224 */ /* 0x000fe400078e0204 */
[----:B------:R1:W2:Y:S03]  /*1340*/  F2I.FTZ.U32.TRUNC.NTZ R15, R14 ;  /* 0x0000000e000f7305 */ /* 0x0002a6000021f000 */
[----:B------:R-:W-:-:S05]  /*1350*/  ISETP.GE.U32.AND P0, PT, R18, R19, PT ;  /* 0x000000131200720c */ /* 0x000fca0003f06070 */
[----:B0-----:R-:W0:Y:S01]  /*1360*/  MUFU.RCP R20, R20 ;  /* 0x0000001400147308 */ /* 0x001e220000001000 */
[----:B-1----:R-:W-:Y:S02]  /*1370*/  IMAD.MOV.U32 R14, RZ, RZ, RZ ;  /* 0x000000ffff0e7224 */ /* 0x002fe400078e00ff */
[----:B--2---:R-:W-:-:S05]  /*1380*/  IMAD R21, R21, R15, RZ ;  /* 0x0000000f15157224 */ /* 0x004fca00078e02ff */
[----:B------:R-:W-:Y:S02]  /*1390*/  @P0 IADD3 R18, PT, PT, -R19, R18, RZ ;  /* 0x0000001213120210 */ /* 0x000fe40007ffe1ff */
[----:B------:R-:W-:Y:S02]  /*13a0*/  @P0 IADD3 R17, PT, PT, R17, 0x1, RZ ;  /* 0x0000000111110810 */ /* 0x000fe40007ffe0ff */
[----:B------:R-:W-:Y:S01]  /*13b0*/  ISETP.GE.U32.AND P1, PT, R18, R19, PT ;  /* 0x000000131200720c */ /* 0x000fe20003f26070 */
[----:B------:R-:W-:Y:S01]  /*13c0*/  IMAD.HI.U32 R18, R15, R21, R14 ;  /* 0x000000150f127227 */ /* 0x000fe200078e000e */
[----:B0-----:R-:W-:Y:S02]  /*13d0*/  IADD3 R14, PT, PT, R20, 0xffffffe, RZ ;  /* 0x0ffffffe140e7810 */ /* 0x001fe40007ffe0ff */
[----:B------:R-:W0:Y:S09]  /*13e0*/  I2F.U32.RP R20, R2 ;  /* 0x0000000200147306 */ /* 0x000e320000209000 */
[----:B------:R-:W-:-:S02]  /*13f0*/  @P1 IADD3 R17, PT, PT, R17, 0x1, RZ ;  /* 0x0000000111111810 */ /* 0x000fc40007ffe0ff */
[----:B------:R-:W-:Y:S01]  /*1400*/  @!P2 LOP3.LUT R17, RZ, R19, RZ, 0x33, !PT ;  /* 0x00000013ff11a212 */ /* 0x000fe200078e33ff */
[----:B------:R1:W2:Y:S01]  /*1410*/  F2I.FTZ.U32.TRUNC.NTZ R15, R14 ;  /* 0x0000000e000f7305 */ /* 0x0002a2000021f000 */
[----:B------:R-:W-:-:S03]  /*1420*/  ISETP.NE.U32.AND P2, PT, R16, RZ, PT ;  /* 0x000000ff1000720c */ /* 0x000fc60003f45070 */
[----:B------:R-:W-:-:S04]  /*1430*/  IMAD.HI.U32 R18, R18, R17, RZ ;  /* 0x0000001112127227 */ /* 0x000fc800078e00ff */
[----:B0-----:R-:W0:Y:S01]  /*1440*/  MUFU.RCP R20, R20 ;  /* 0x0000001400147308 */ /* 0x001e220000001000 */
[----:B------:R-:W-:Y:S01]  /*1450*/  IADD3 R21, PT, PT, -R18, RZ, RZ ;  /* 0x000000ff12157210 */ /* 0x000fe20007ffe1ff */
[----:B-1----:R-:W-:-:S04]  /*1460*/  HFMA2 R14, -RZ, RZ, 0, 0 ;  /* 0x00000000ff0e7431 */ /* 0x002fc800000001ff */
[----:B------:R-:W-:-:S05]  /*1470*/  IMAD R21, R16, R21, R17 ;  /* 0x0000001510157224 */ /* 0x000fca00078e0211 */
[----:B------:R-:W-:-:S13]  /*1480*/  ISETP.GE.U32.AND P0, PT, R21, R16, PT ;  /* 0x000000101500720c */ /* 0x000fda0003f06070 */
[----:B------:R-:W-:Y:S01]  /*1490*/  @P0 IMAD.IADD R21, R21, 0x1, -R16 ;  /* 0x0000000115150824 */ /* 0x000fe200078e0a10 */
[----:B------:R-:W-:-:S04]  /*14a0*/  @P0 IADD3 R18, PT, PT, R18, 0x1, RZ ;  /* 0x0000000112120810 */ /* 0x000fc80007ffe0ff */
[----:B------:R-:W-:Y:S02]  /*14b0*/  ISETP.GE.U32.AND P1, PT, R21, R16, PT ;  /* 0x000000101500720c */ /* 0x000fe40003f26070 */
[----:B------:R-:W-:-:S05]  /*14c0*/  IADD3 R21, PT, PT, RZ, -R5, RZ ;  /* 0x80000005ff157210 */ /* 0x000fca0007ffe0ff */
[----:B--2---:R-:W-:-:S04]  /*14d0*/  IMAD R21, R21, R15, RZ ;  /* 0x0000000f15157224 */ /* 0x004fc800078e02ff */
[----:B------:R-:W-:-:S04]  /*14e0*/  IMAD.HI.U32 R15, R15, R21, R14 ;  /* 0x000000150f0f7227 */ /* 0x000fc800078e000e */
[----:B------:R-:W-:Y:S01]  /*14f0*/  @P1 VIADD R18, R18, 0x1 ;  /* 0x0000000112121836 */ /* 0x000fe20000000000 */
[----:B------:R-:W-:Y:S02]  /*1500*/  @!P2 LOP3.LUT R18, RZ, R16, RZ, 0x33, !PT ;  /* 0x00000010ff12a212 */ /* 0x000fe400078e33ff */
[----:B------:R-:W-:-:S03]  /*1510*/  ISETP.NE.U32.AND P2, PT, R5, RZ, PT ;  /* 0x000000ff0500720c */ /* 0x000fc60003f45070 */
[----:B------:R-:W-:-:S04]  /*1520*/  IMAD.HI.U32 R21, R15, R18, RZ ;  /* 0x000000120f157227 */ /* 0x000fc800078e00ff */
[----:B0-----:R-:W-:Y:S01]  /*1530*/  VIADD R15, R20, 0xffffffe ;  /* 0x0ffffffe140f7836 */ /* 0x001fe20000000000 */
[----:B------:R-:W-:Y:S02]  /*1540*/  IADD3 R14, PT, PT, -R21, RZ, RZ ;  /* 0x000000ff150e7210 */ /* 0x000fe40007ffe1ff */
[----:B------:R-:W-:-:S03]  /*1550*/  IADD3 R20, PT, PT, -R17, RZ, RZ ;  /* 0x000000ff11147210 */ /* 0x000fc60007ffe1ff */
[----:B------:R-:W-:Y:S01]  /*1560*/  IMAD R14, R5, R14, R18 ;  /* 0x0000000e050e7224 */ /* 0x000fe200078e0212 */
[----:B------:R-:W0:Y:S01]  /*1570*/  F2I.FTZ.U32.TRUNC.NTZ R15, R15 ;  /* 0x0000000f000f7305 */ /* 0x000e22000021f000 */
[----:B------:R-:W-:Y:S02]  /*1580*/  IMAD R19, R19, R20, R4 ;  /* 0x0000001413137224 */ /* 0x000fe400078e0204 */
[----:B------:R-:W-:Y:S01]  /*1590*/  IMAD.MOV R4, RZ, RZ, -R18 ;  /* 0x000000ffff047224 */ /* 0x000fe200078e0a12 */
[----:B------:R-:W-:Y:S01]  /*15a0*/  ISETP.GE.U32.AND P0, PT, R14, R5, PT ;  /* 0x000000050e00720c */ /* 0x000fe20003f06070 */
[----:B------:R-:W-:-:S04]  /*15b0*/  IMAD.WIDE.U32 R26, R19, R6, R26 ;  /* 0x00000006131a7225 */ /* 0x000fc800078e001a */
[----:B------:R-:W-:Y:S02]  /*15c0*/  IMAD R7, R7, R19, RZ ;  /* 0x0000001307077224 */ /* 0x000fe400078e02ff */
[----:B------:R-:W-:-:S03]  /*15d0*/  IMAD R17, R16, R4, R17 ;  /* 0x0000000410117224 */ /* 0x000fc600078e0211 */
[----:B------:R-:W-:Y:S01]  /*15e0*/  IADD3 R27, PT, PT, R27, R7, RZ ;  /* 0x000000071b1b7210 */ /* 0x000fe20007ffe0ff */
[----:B0-----:R-:W-:Y:S02]  /*15f0*/  IMAD R23, R23, R15, RZ ;  /* 0x0000000f17177224 */ /* 0x001fe400078e02ff */
[----:B------:R-:W-:Y:S01]  /*1600*/  @P0 IADD3 R14, PT, PT, -R5, R14, RZ ;  /* 0x0000000e050e0210 */ /* 0x000fe20007ffe1ff */
[----:B------:R-:W-:Y:S02]  /*1610*/  @P0 VIADD R21, R21, 0x1 ;  /* 0x0000000115150836 */ /* 0x000fe40000000000 */
[----:B------:R-:W-:Y:S01]  /*1620*/  IMAD.WIDE.U32 R26, R17, R8, R26 ;  /* 0x00000008111a7225 */ /* 0x000fe200078e001a */
[----:B------:R-:W-:Y:S02]  /*1630*/  ISETP.GE.U32.AND P1, PT, R14, R5, PT ;  /* 0x000000050e00720c */ /* 0x000fe40003f26070 */
[----:B------:R-:W-:Y:S01]  /*1640*/  MOV R14, RZ ;  /* 0x000000ff000e7202 */ /* 0x000fe20000000f00 */
[----:B------:R-:W-:-:S04]  /*1650*/  IMAD R9, R9, R17, RZ ;  /* 0x0000001109097224 */ /* 0x000fc800078e02ff */
[----:B------:R-:W-:Y:S01]  /*1660*/  IMAD.HI.U32 R14, R15, R23, R14 ;  /* 0x000000170f0e7227 */ /* 0x000fe200078e000e */
[----:B------:R-:W-:-:S05]  /*1670*/  IADD3 R27, PT, PT, R27, R9, RZ ;  /* 0x000000091b1b7210 */ /* 0x000fca0007ffe0ff */
[----:B------:R-:W-:Y:S02]  /*1680*/  @P1 IADD3 R21, PT, PT, R21, 0x1, RZ ;  /* 0x0000000115151810 */ /* 0x000fe40007ffe0ff */
[----:B------:R-:W-:Y:S02]  /*1690*/  @!P2 LOP3.LUT R21, RZ, R5, RZ, 0x33, !PT ;  /* 0x00000005ff15a212 */ /* 0x000fe400078e33ff */
[----:B------:R-:W-:-:S03]  /*16a0*/  ISETP.NE.U32.AND P2, PT, R2, RZ, PT ;  /* 0x000000ff0200720c */ /* 0x000fc60003f45070 */
[----:B------:R-:W-:-:S04]  /*16b0*/  IMAD.HI.U32 R14, R14, R21, RZ ;  /* 0x000000150e0e7227 */ /* 0x000fc800078e00ff */
[----:B------:R-:W-:Y:S02]  /*16c0*/  IMAD.MOV R15, RZ, RZ, -R14 ;  /* 0x000000ffff0f7224 */ /* 0x000fe400078e0a0e */
[--C-:B------:R-:W-:Y:S02]  /*16d0*/  IMAD.MOV R7, RZ, RZ, -R21.reuse ;  /* 0x000000ffff077224 */ /* 0x100fe400078e0a15 */
[----:B------:R-:W-:Y:S02]  /*16e0*/  IMAD R15, R2, R15, R21 ;  /* 0x0000000f020f7224 */ /* 0x000fe400078e0215 */
[----:B------:R-:W-:-:S03]  /*16f0*/  IMAD R7, R5, R7, R18 ;  /* 0x0000000705077224 */ /* 0x000fc600078e0212 */
[----:B------:R-:W-:Y:S01]  /*1700*/  ISETP.GE.U32.AND P0, PT, R15, R2, PT ;  /* 0x000000020f00720c */ /* 0x000fe20003f06070 */
[----:B------:R-:W-:-:S04]  /*1710*/  IMAD.WIDE.U32 R4, R7, R10, R26 ;  /* 0x0000000a07047225 */ /* 0x000fc800078e001a */
[----:B------:R-:W-:-:S05]  /*1720*/  IMAD R7, R11, R7, RZ ;  /* 0x000000070b077224 */ /* 0x000fca00078e02ff */
[----:B------:R-:W-:-:S03]  /*1730*/  IADD3 R5, PT, PT, R5, R7, RZ ;  /* 0x0000000705057210 */ /* 0x000fc60007ffe0ff */
[----:B------:R-:W-:Y:S02]  /*1740*/  @P0 IADD3 R15, PT, PT, -R2, R15, RZ ;  /* 0x0000000f020f0210 */ /* 0x000fe40007ffe1ff */
[----:B------:R-:W-:Y:S02]  /*1750*/  @P0 IADD3 R14, PT, PT, R14, 0x1, RZ ;  /* 0x000000010e0e0810 */ /* 0x000fe40007ffe0ff */
[----:B------:R-:W-:-:S13]  /*1760*/  ISETP.GE.U32.AND P1, PT, R15, R2, PT ;  /* 0x000000020f00720c */ /* 0x000fda0003f26070 */
[----:B------:R-:W-:Y:S01]  /*1770*/  @P1 VIADD R14, R14, 0x1 ;  /* 0x000000010e0e1836 */ /* 0x000fe20000000000 */
[----:B------:R-:W-:-:S04]  /*1780*/  @!P2 LOP3.LUT R14, RZ, R2, RZ, 0x33, !PT ;  /* 0x00000002ff0ea212 */ /* 0x000fc800078e33ff */
[----:B------:R-:W-:-:S05]  /*1790*/  IADD3 R6, PT, PT, -R14, RZ, RZ ;  /* 0x000000ff0e067210 */ /* 0x000fca0007ffe1ff */
[----:B------:R-:W-:-:S04]  /*17a0*/  IMAD R21, R2, R6, R21 ;  /* 0x0000000602157224 */ /* 0x000fc800078e0215 */
[----:B------:R-:W-:Y:S01]  /*17b0*/  IMAD.WIDE.U32 R26, R21, R12, R4 ;  /* 0x0000000c151a7225 */ /* 0x000fe200078e0004 */
[----:B------:R-:W-:-:S03]  /*17c0*/  MOV R4, R14 ;  /* 0x0000000e00047202 */ /* 0x000fc60000000f00 */
[----:B------:R-:W-:-:S04]  /*17d0*/  IMAD R13, R13, R21, RZ ;  /* 0x000000150d0d7224 */ /* 0x000fc800078e02ff */
[----:B------:R-:W-:-:S07]  /*17e0*/  IMAD.IADD R28, R27, 0x1, R13 ;  /* 0x000000011b1c7824 */ /* 0x000fce00078e020d */
.L_x_13:
[----:B------:R-:W-:Y:S05]  /*17f0*/  BRA.U !UP1, `(.L_x_10) ;  /* 0x0000000509747547 */ /* 0x000fea000b800000 */
[----:B------:R-:W-:Y:S02]  /*1800*/  UISETP.NE.AND UP0, UPT, UR7, 0x1, UPT ;  /* 0x000000010700788c */ /* 0x000fe4000bf05270 */
[----:B------:R-:W-:-:S04]  /*1810*/  ULOP3.LUT UR4, UR5, 0x1, URZ, 0xc0, !UPT ;  /* 0x0000000105047892 */ /* 0x000fc8000f8ec0ff */
[----:B------:R-:W-:-:S03]  /*1820*/  UISETP.NE.U32.AND UP1, UPT, UR4, 0x1, UPT ;  /* 0x000000010400788c */ /* 0x000fc6000bf25070 */
[----:B------:R-:W-:Y:S08]  /*1830*/  BRA.U !UP0, `(.L_x_14) ;  /* 0x0000000108f07547 */ /* 0x000ff0000b800000 */
[----:B------:R-:W0:Y:S01]  /*1840*/  LDC.64 R6, c[0x0][0x390] ;  /* 0x0000e400ff067b82 */ /* 0x000e220000000a00 */
[----:B------:R-:W-:-:S07]  /*1850*/  IADD3 R15, PT, PT, R0, -0x1, RZ ;  /* 0xffffffff000f7810 */ /* 0x000fce0007ffe0ff */
[----:B------:R-:W1:Y:S01]  /*1860*/  LDC.64 R8, c[0x0][0x398] ;  /* 0x0000e600ff087b82 */ /* 0x000e620000000a00 */
[----:B0-----:R-:W-:-:S05]  /*1870*/  IMAD.WIDE.U32 R10, R15, 0x8, R6 ;  /* 0x000000080f0a7825 */ /* 0x001fca00078e0006 */
[----:B------:R-:W2:Y:S01]  /*1880*/  LDG.E.CONSTANT R5, desc[UR8][R10.64] ;  /* 0x000000080a057981 */ /* 0x000ea2000c1e9900 */
[----:B------:R-:W-:-:S04]  /*1890*/  VIADD R0, R0, 0xfffffffe ;  /* 0xfffffffe00007836 */ /* 0x000fc80000000000 */
[----:B------:R-:W-:-:S05]  /*18a0*/  IMAD.WIDE.U32 R12, R0, 0x8, R6 ;  /* 0x00000008000c7825 */ /* 0x000fca00078e0006 */
[----:B------:R0:W3:Y:S01]  /*18b0*/  LDG.E.CONSTANT R2, desc[UR8][R12.64] ;  /* 0x000000080c027981 */ /* 0x0000e2000c1e9900 */
[----:B-1----:R-:W-:-:S06]  /*18c0*/  IMAD.WIDE.U32 R6, R15, 0x8, R8 ;  /* 0x000000080f067825 */ /* 0x002fcc00078e0008 */
[----:B------:R-:W4:Y:S01]  /*18d0*/  LDG.E.64.CONSTANT R6, desc[UR8][R6.64] ;  /* 0x0000000806067981 */ /* 0x000f22000c1e9b00 */
[----:B------:R-:W-:-:S06]  /*18e0*/  IMAD.WIDE.U32 R8, R0, 0x8, R8 ;  /* 0x0000000800087825 */ /* 0x000fcc00078e0008 */
[----:B------:R-:W5:Y:S01]  /*18f0*/  LDG.E.64.CONSTANT R8, desc[UR8][R8.64] ;  /* 0x0000000808087981 */ /* 0x000f62000c1e9b00 */
[----:B------:R-:W-:Y:S01]  /*1900*/  MOV R27, R28 ;  /* 0x0000001c001b7202 */ /* 0x000fe20000000f00 */
[----:B--2---:R-:W1:Y:S01]  /*1910*/  I2F.U32.RP R14, R5 ;  /* 0x00000005000e7306 */ /* 0x004e620000209000 */
[----:B0-----:R-:W-:Y:S02]  /*1920*/  IADD3 R13, PT, PT, RZ, -R5, RZ ;  /* 0x80000005ff0d7210 */ /* 0x001fe40007ffe0ff */
[----:B------:R-:W-:-:S05]  /*1930*/  ISETP.NE.U32.AND P2, PT, R5, RZ, PT ;  /* 0x000000ff0500720c */ /* 0x000fca0003f45070 */
[----:B---3--:R-:W0:Y:S08]  /*1940*/  I2F.U32.RP R15, R2 ;  /* 0x00000002000f7306 */ /* 0x008e300000209000 */
[----:B-1----:R-:W1:Y:S08]  /*1950*/  MUFU.RCP R14, R14 ;  /* 0x0000000e000e7308 */ /* 0x002e700000001000 */
[----:B0-----:R-:W-:Y:S01]  /*1960*/  MUFU.RCP R15, R15 ;  /* 0x0000000f000f7308 */ /* 0x001fe20000001000 */
[----:B-1----:R-:W-:-:S07]  /*1970*/  IADD3 R10, PT, PT, R14, 0xffffffe, RZ ;  /* 0x0ffffffe0e0a7810 */ /* 0x002fce0007ffe0ff */
[----:B------:R0:W1:Y:S02]  /*1980*/  F2I.FTZ.U32.TRUNC.NTZ R11, R10 ;  /* 0x0000000a000b7305 */ /* 0x000064000021f000 */
[----:B0-----:R-:W-:Y:S02]  /*1990*/  IMAD.MOV.U32 R10, RZ, RZ, RZ ;  /* 0x000000ffff0a7224 */ /* 0x001fe400078e00ff */
[----:B-1----:R-:W-:-:S04]  /*19a0*/  IMAD R13, R13, R11, RZ ;  /* 0x0000000b0d0d7224 */ /* 0x002fc800078e02ff */
[----:B------:R-:W-:Y:S01]  /*19b0*/  IMAD.HI.U32 R11, R11, R13, R10 ;  /* 0x0000000d0b0b7227 */ /* 0x000fe200078e000a */
[----:B------:R-:W-:-:S05]  /*19c0*/  IADD3 R13, PT, PT, R15, 0xffffffe, RZ ;  /* 0x0ffffffe0f0d7810 */ /* 0x000fca0007ffe0ff */
[----:B------:R-:W-:Y:S01]  /*19d0*/  IMAD.HI.U32 R11, R11, R4, RZ ;  /* 0x000000040b0b7227 */ /* 0x000fe200078e00ff */
[----:B------:R-:W0:Y:S04]  /*19e0*/  F2I.FTZ.U32.TRUNC.NTZ R13, R13 ;  /* 0x0000000d000d7305 */ /* 0x000e28000021f000 */
[----:B------:R-:W-:-:S05]  /*19f0*/  IADD3 R12, PT, PT, -R11, RZ, RZ ;  /* 0x000000ff0b0c7210 */ /* 0x000fca0007ffe1ff */
[----:B------:R-:W-:-:S05]  /*1a00*/  IMAD R12, R5, R12, R4 ;  /* 0x0000000c050c7224 */ /* 0x000fca00078e0204 */
[----:B------:R-:W-:-:S13]  /*1a10*/  ISETP.GE.U32.AND P0, PT, R12, R5, PT ;  /* 0x000000050c00720c */ /* 0x000fda0003f06070 */
[----:B------:R-:W-:Y:S01]  /*1a20*/  @P0 IMAD.IADD R12, R12, 0x1, -R5 ;  /* 0x000000010c0c0824 */ /* 0x000fe200078e0a05 */
[----:B------:R-:W-:-:S04]  /*1a30*/  @P0 IADD3 R11, PT, PT, R11, 0x1, RZ ;  /* 0x000000010b0b0810 */ /* 0x000fc80007ffe0ff */
[----:B------:R-:W-:Y:S02]  /*1a40*/  ISETP.GE.U32.AND P1, PT, R12, R5, PT ;  /* 0x000000050c00720c */ /* 0x000fe40003f26070 */
[----:B------:R-:W-:-:S05]  /*1a50*/  IADD3 R12, PT, PT, RZ, -R2, RZ ;  /* 0x80000002ff0c7210 */ /* 0x000fca0007ffe0ff */
[----:B0-----:R-:W-:Y:S02]  /*1a60*/  IMAD R15, R12, R13, RZ ;  /* 0x0000000d0c0f7224 */ /* 0x001fe400078e02ff */
[----:B------:R-:W-:-:S04]  /*1a70*/  HFMA2 R12, -RZ, RZ, 0, 0 ;  /* 0x00000000ff0c7431 */ /* 0x000fc800000001ff */
[----:B------:R-:W-:Y:S01]  /*1a80*/  @P1 VIADD R11, R11, 0x1 ;  /* 0x000000010b0b1836 */ /* 0x000fe20000000000 */
[----:B------:R-:W-:Y:S02]  /*1a90*/  @!P2 LOP3.LUT R11, RZ, R5, RZ, 0x33, !PT ;  /* 0x00000005ff0ba212 */ /* 0x000fe400078e33ff */
[----:B------:R-:W-:Y:S01]  /*1aa0*/  ISETP.NE.U32.AND P2, PT, R2, RZ, PT ;  /* 0x000000ff0200720c */ /* 0x000fe20003f45070 */
[----:B------:R-:W-:-:S06]  /*1ab0*/  IMAD.HI.U32 R10, R13, R15, R12 ;  /* 0x0000000f0d0a7227 */ /* 0x000fcc00078e000c */
[----:B------:R-:W-:-:S05]  /*1ac0*/  IMAD.HI.U32 R10, R10, R11, RZ ;  /* 0x0000000b0a0a7227 */ /* 0x000fca00078e00ff */
[----:B------:R-:W-:-:S05]  /*1ad0*/  IADD3 R12, PT, PT, -R10, RZ, RZ ;  /* 0x000000ff0a0c7210 */ /* 0x000fca0007ffe1ff */
[----:B------:R-:W-:Y:S01]  /*1ae0*/  IMAD R13, R2, R12, R11 ;  /* 0x0000000c020d7224 */ /* 0x000fe200078e020b */
[----:B------:R-:W-:-:S04]  /*1af0*/  IADD3 R12, PT, PT, -R11, RZ, RZ ;  /* 0x000000ff0b0c7210 */ /* 0x000fc80007ffe1ff */
[----:B------:R-:W-:Y:S01]  /*1b00*/  ISETP.GE.U32.AND P0, PT, R13, R2, PT ;  /* 0x000000020d00720c */ /* 0x000fe20003f06070 */
[----:B------:R-:W-:-:S04]  /*1b10*/  IMAD R5, R5, R12, R4 ;  /* 0x0000000c05057224 */ /* 0x000fc800078e0204 */
[----:B----4-:R-:W-:-:S04]  /*1b20*/  IMAD.WIDE.U32 R26, R5, R6, R26 ;  /* 0x00000006051a7225 */ /* 0x010fc800078e001a */
[----:B------:R-:W-:-:S04]  /*1b30*/  IMAD R5, R7, R5, RZ ;  /* 0x0000000507057224 */ /* 0x000fc800078e02ff */
[----:B------:R-:W-:Y:S01]  /*1b40*/  @P0 IMAD.IADD R13, R13, 0x1, -R2 ;  /* 0x000000010d0d0824 */ /* 0x000fe200078e0a02 */
[----:B------:R-:W-:Y:S01]  /*1b50*/  @P0 IADD3 R10, PT, PT, R10, 0x1, RZ ;  /* 0x000000010a0a0810 */ /* 0x000fe20007ffe0ff */
[----:B------:R-:W-:-:S03]  /*1b60*/  IMAD.IADD R27, R27, 0x1, R5 ;  /* 0x000000011b1b7824 */ /* 0x000fc600078e0205 */
[----:B------:R-:W-:-:S13]  /*1b70*/  ISETP.GE.U32.AND P1, PT, R13, R2, PT ;  /* 0x000000020d00720c */ /* 0x000fda0003f26070 */
[----:B------:R-:W-:Y:S01]  /*1b80*/  @P1 VIADD R10, R10, 0x1 ;  /* 0x000000010a0a1836 */ /* 0x000fe20000000000 */
[----:B------:R-:W-:-:S04]  /*1b90*/  @!P2 LOP3.LUT R10, RZ, R2, RZ, 0x33, !PT ;  /* 0x00000002ff0aa212 */ /* 0x000fc800078e33ff */
[----:B------:R-:W-:-:S05]  /*1ba0*/  IADD3 R4, PT, PT, -R10, RZ, RZ ;  /* 0x000000ff0a047210 */ /* 0x000fca0007ffe1ff */
[----:B------:R-:W-:Y:S01]  /*1bb0*/  IMAD R11, R2, R4, R11 ;  /* 0x00000004020b7224 */ /* 0x000fe200078e020b */
[----:B------:R-:W-:-:S03]  /*1bc0*/  MOV R4, R10 ;  /* 0x0000000a00047202 */ /* 0x000fc60000000f00 */
[----:B-----5:R-:W-:-:S04]  /*1bd0*/  IMAD.WIDE.U32 R26, R11, R8, R26 ;  /* 0x000000080b1a7225 */ /* 0x020fc800078e001a */
[----:B------:R-:W-:-:S05]  /*1be0*/  IMAD R9, R9, R11, RZ ;  /* 0x0000000b09097224 */ /* 0x000fca00078e02ff */
[----:B------:R-:W-:-:S07]  /*1bf0*/  IADD3 R28, PT, PT, R27, R9, RZ ;  /* 0x000000091b1c7210 */ /* 0x000fce0007ffe0ff */
.L_x_14:
[----:B------:R-:W-:Y:S05]  /*1c00*/  BRA.U UP1, `(.L_x_10) ;  /* 0x0000000101707547 */ /* 0x000fea000b800000 */
[----:B------:R-:W0:Y:S01]  /*1c10*/  LDC.64 R8, c[0x0][0x390] ;  /* 0x0000e400ff087b82 */ /* 0x000e220000000a00 */
[----:B------:R-:W-:-:S07]  /*1c20*/  VIADD R5, R0, 0xffffffff ;  /* 0xffffffff00057836 */ /* 0x000fce0000000000 */
[----:B------:R-:W1:Y:S01]  /*1c30*/  LDC.64 R6, c[0x0][0x398] ;  /* 0x0000e600ff067b82 */ /* 0x000e620000000a00 */
[----:B0-----:R-:W-:-:S06]  /*1c40*/  IMAD.WIDE.U32 R8, R5, 0x8, R8 ;  /* 0x0000000805087825 */ /* 0x001fcc00078e0008 */
[----:B------:R-:W2:Y:S01]  /*1c50*/  LDG.E.CONSTANT R9, desc[UR8][R8.64] ;  /* 0x0000000808097981 */ /* 0x000ea2000c1e9900 */
[----:B-1----:R-:W-:-:S06]  /*1c60*/  IMAD.WIDE.U32 R6, R5, 0x8, R6 ;  /* 0x0000000805067825 */ /* 0x002fcc00078e0006 */
[----:B------:R-:W3:Y:S01]  /*1c70*/  LDG.E.64.CONSTANT R6, desc[UR8][R6.64] ;  /* 0x0000000806067981 */ /* 0x000ee2000c1e9b00 */
[----:B------:R-:W-:Y:S01]  /*1c80*/  MOV R27, R28 ;  /* 0x0000001c001b7202 */ /* 0x000fe20000000f00 */
[----:B--2---:R-:W0:Y:S01]  /*1c90*/  I2F.U32.RP R0, R9 ;  /* 0x0000000900007306 */ /* 0x004e220000209000 */
[----:B------:R-:W-:Y:S02]  /*1ca0*/  IADD3 R5, PT, PT, RZ, -R9, RZ ;  /* 0x80000009ff057210 */ /* 0x000fe40007ffe0ff */
[----:B------:R-:W-:-:S05]  /*1cb0*/  ISETP.NE.U32.AND P1, PT, R9, RZ, PT ;  /* 0x000000ff0900720c */ /* 0x000fca0003f25070 */
[----:B0-----:R-:W0:Y:S02]  /*1cc0*/  MUFU.RCP R0, R0 ;  /* 0x0000000000007308 */ /* 0x001e240000001000 */
[----:B0-----:R-:W-:-:S06]  /*1cd0*/  IADD3 R10, PT, PT, R0, 0xffffffe, RZ ;  /* 0x0ffffffe000a7810 */ /* 0x001fcc0007ffe0ff */
[----:B------:R0:W1:Y:S02]  /*1ce0*/  F2I.FTZ.U32.TRUNC.NTZ R11, R10 ;  /* 0x0000000a000b7305 */ /* 0x000064000021f000 */
[----:B0-----:R-:W-:Y:S02]  /*1cf0*/  IMAD.MOV.U32 R10, RZ, RZ, RZ ;  /* 0x000000ffff0a7224 */ /* 0x001fe400078e00ff */
[----:B-1----:R-:W-:-:S04]  /*1d00*/  IMAD R5, R5, R11, RZ ;  /* 0x0000000b05057224 */ /* 0x002fc800078e02ff */
[----:B------:R-:W-:-:S06]  /*1d10*/  IMAD.HI.U32 R11, R11, R5, R10 ;  /* 0x000000050b0b7227 */ /* 0x000fcc00078e000a */
[----:B------:R-:W-:-:S05]  /*1d20*/  IMAD.HI.U32 R11, R11, R4, RZ ;  /* 0x000000040b0b7227 */ /* 0x000fca00078e00ff */
[----:B------:R-:W-:-:S05]  /*1d30*/  IADD3 R11, PT, PT, -R11, RZ, RZ ;  /* 0x000000ff0b0b7210 */ /* 0x000fca0007ffe1ff */
[----:B------:R-:W-:-:S05]  /*1d40*/  IMAD R2, R9, R11, R4 ;  /* 0x0000000b09027224 */ /* 0x000fca00078e0204 */
[----:B------:R-:W-:-:S13]  /*1d50*/  ISETP.GE.U32.AND P0, PT, R2, R9, PT ;  /* 0x000000090200720c */ /* 0x000fda0003f06070 */
[----:B------:R-:W-:-:S04]  /*1d60*/  @P0 IADD3 R2, PT, PT, -R9, R2, RZ ;  /* 0x0000000209020210 */ /* 0x000fc80007ffe1ff */
[----:B------:R-:W-:-:S13]  /*1d70*/  ISETP.GE.U32.AND P0, PT, R2, R9, PT ;  /* 0x000000090200720c */ /* 0x000fda0003f06070 */
[----:B------:R-:W-:Y:S01]  /*1d80*/  @P0 IMAD.IADD R2, R2, 0x1, -R9 ;  /* 0x0000000102020824 */ /* 0x000fe200078e0a09 */
[----:B------:R-:W-:-:S05]  /*1d90*/  @!P1 LOP3.LUT R2, RZ, R9, RZ, 0x33, !PT ;  /* 0x00000009ff029212 */ /* 0x000fca00078e33ff */
[----:B---3--:R-:W-:-:S04]  /*1da0*/  IMAD.WIDE.U32 R26, R2, R6, R26 ;  /* 0x00000006021a7225 */ /* 0x008fc800078e001a */
[----:B------:R-:W-:-:S05]  /*1db0*/  IMAD R7, R7, R2, RZ ;  /* 0x0000000207077224 */ /* 0x000fca00078e02ff */
[----:B------:R-:W-:-:S07]  /*1dc0*/  IADD3 R28, PT, PT, R27, R7, RZ ;  /* 0x000000071b1c7210 */ /* 0x000fce0007ffe0ff */
.L_x_10:
[----:B------:R-:W0:Y:S01]  /*1dd0*/  LDC R0, c[0x0][0x3a8] ;  /* 0x0000ea00ff007b82 */ /* 0x000e220000000800 */
[----:B------:R-:W1:Y:S01]  /*1de0*/  LDCU.64 UR4, c[0x0][0x3b0] ;  /* 0x00007600ff0477ac */ /* 0x000e620008000a00 */
[----:B0-----:R-:W-:Y:S01]  /*1df0*/  ISETP.GT.AND P0, PT, R0, 0x1, PT ;  /* 0x000000010000780c */ /* 0x001fe20003f04270 */
[-C--:B------:R-:W-:Y:S02]  /*1e00*/  IMAD R5, R28, R0.reuse, RZ ;  /* 0x000000001c057224 */ /* 0x080fe400078e02ff */
[----:B-1----:R-:W-:-:S04]  /*1e10*/  IMAD.WIDE.U32 R26, R26, R0, UR4 ;  /* 0x000000041a1a7e25 */ /* 0x002fc8000f8e0000 */
[----:B------:R-:W-:-:S06]  /*1e20*/  IMAD.IADD R2, R27, 0x1, R5 ;  /* 0x000000011b027824 */ /* 0x000fcc00078e0205 */
[----:B------:R-:W-:Y:S05]  /*1e30*/  @P0 BRA `(.L_x_15) ;  /* 0x0000000000340947 */ /* 0x000fea0003800000 */
[----:B------:R-:W-:-:S04]  /*1e40*/  VIMNMX.U32 R4, PT, PT, R0, 0x2, PT ;  /* 0x0000000200047848 */ /* 0x000fc80003fe0000 */
[----:B------:R-:W-:-:S04]  /*1e50*/  SHF.L.U32 R6, R4, 0x2, RZ ;  /* 0x0000000204067819 */ /* 0x000fc800000006ff */
[----:B------:R-:W0:Y:S02]  /*1e60*/  LDC R4, c[0x2][R6] ;  /* 0x0080000006047b82 */ /* 0x000e240000000800 */
[----:B0-----:R-:W-:-:S04]  /*1e70*/  SHF.R.S32.HI R5, RZ, 0x1f, R4 ;  /* 0x0000001fff057819 */ /* 0x001fc80000011404 */
.L_x_36:
[----:B------:R-:W-:Y:S05]  /*1e80*/  BRX R4 -0x1e90                                         (*"BRANCH_TARGETS .L_x_37,.L_x_38,.L_x_39"*) ;  /* 0xffffffe0045c7949 */ /* 0x000fea000383ffff */
.L_x_38:
[----:B------:R-:W0:Y:S02]  /*1e90*/  LDCU.64 UR4, c[0x0][0x380] ;  /* 0x00007000ff0477ac */ /* 0x000e240008000a00 */
[----:B0-----:R-:W-:-:S04]  /*1ea0*/  IADD3 R26, P0, PT, R26, UR4, RZ ;  /* 0x000000041a1a7c10 */ /* 0x001fc8000ff1e0ff */
[----:B------:R-:W-:Y:S01]  /*1eb0*/  IADD3.X R27, PT, PT, R2, UR5, RZ, P0, !PT ;  /* 0x00000005021b7c10 */ /* 0x000fe200087fe4ff */
[----:B------:R-:W0:Y:S05]  /*1ec0*/  LDCU.64 UR4, c[0x0][0x388] ;  /* 0x00007100ff0477ac */ /* 0x000e2a0008000a00 */
[----:B------:R-:W2:Y:S01]  /*1ed0*/  LDG.E.U8.CONSTANT R27, desc[UR8][R26.64] ;  /* 0x000000081a1b7981 */ /* 0x000ea2000c1e9100 */
[----:B0-----:R-:W-:-:S05]  /*1ee0*/  IMAD.WIDE.U32 R2, R3, R0, UR4 ;  /* 0x0000000403027e25 */ /* 0x001fca000f8e0000 */
[----:B--2---:R-:W-:Y:S01]  /*1ef0*/  STG.E.U8 desc[UR8][R2.64], R27 ;  /* 0x0000001b02007986 */ /* 0x004fe2000c101108 */
[----:B------:R-:W-:Y:S05]  /*1f00*/  EXIT ;  /* 0x000000000000794d */ /* 0x000fea0003800000 */
.L_x_15:
[----:B------:R-:W-:-:S04]  /*1f10*/  MOV R5, 0xfffffffe ;  /* 0xfffffffe00057802 */ /* 0x000fc80000000f00 */
[----:B------:R-:W-:-:S05]  /*1f20*/  VIADDMNMX.U32 R4, R0, R5, 0x7, PT ;  /* 0x0000000700047446 */ /* 0x000fca0003800005 */
[----:B------:R-:W-:-:S04]  /*1f30*/  IMAD.SHL.U32 R6, R4, 0x4, RZ ;  /* 0x0000000404067824 */ /* 0x000fc800078e00ff */
[----:B------:R-:W0:Y:S02]  /*1f40*/  LDC R4, c[0x2][R6+0xc] ;  /* 0x0080030006047b82 */ /* 0x000e240000000800 */
[----:B0-----:R-:W-:-:S04]  /*1f50*/  SHF.R.S32.HI R5, RZ, 0x1f, R4 ;  /* 0x0000001fff057819 */ /* 0x001fc80000011404 */
.L_x_40:
[----:B------:R-:W-:Y:S05]  /*1f60*/  BRX R4 -0x1f70                                         (*"BRANCH_TARGETS .L_x_41,.L_x_39,.L_x_43,.L_x_47"*) ;  /* 0xffffffe004247949 */ /* 0x000fea000383ffff */
.L_x_39:
[C---:B------:R-:W-:Y:S01]  /*1f70*/  ISETP.GE.U32.AND P0, PT, R0.reuse, 0x4, PT ;  /* 0x000000040000780c */ /* 0x040fe20003f06070 */
[----:B------:R-:W-:Y:S01]  /*1f80*/  HFMA2 R9, -RZ, RZ, 0, 0 ;  /* 0x00000000ff097431 */ /* 0x000fe200000001ff */
[----:B------:R-:W-:-:S11]  /*1f90*/  LOP3.LUT R8, R0, 0x3, RZ, 0xc0, !PT ;  /* 0x0000000300087812 */ /* 0x000fd600078ec0ff */
[----:B------:R-:W-:Y:S05]  /*1fa0*/  @!P0 BRA `(.L_x_16) ;  /* 0x0000000400a48947 */ /* 0x000fea0003800000 */
[----:B------:R-:W0:Y:S01]  /*1fb0*/  LDCU.64 UR6, c[0x0][0x388] ;  /* 0x00007100ff0677ac */ /* 0x000e220008000a00 */
[----:B------:R-:W-:Y:S01]  /*1fc0*/  LOP3.LUT R9, R0, 0xfffffffc, RZ, 0xc0, !PT ;  /* 0xfffffffc00097812 */ /* 0x000fe200078ec0ff */
[----:B------:R-:W1:Y:S03]  /*1fd0*/  LDCU.64 UR4, c[0x0][0x380] ;  /* 0x00007000ff0477ac */ /* 0x000e660008000a00 */
[----:B------:R-:W-:-:S04]  /*1fe0*/  IADD3 R10, PT, PT, -R9, RZ, RZ ;  /* 0x000000ff090a7210 */ /* 0x000fc80007ffe1ff */
[----:B------:R-:W-:Y:S01]  /*1ff0*/  ISETP.GE.AND P0, PT, R10, RZ, PT ;  /* 0x000000ff0a00720c */ /* 0x000fe20003f06270 */
[----:B0-----:R-:W-:Y:S01]  /*2000*/  IMAD.WIDE.U32 R6, R3, R0, UR6 ;  /* 0x0000000603067e25 */ /* 0x001fe2000f8e0000 */
[----:B-1----:R-:W-:Y:S02]  /*2010*/  IADD3.X R4, P1, PT, R26, UR4, RZ, PT, !PT ;  /* 0x000000041a047c10 */ /* 0x002fe4000bf3e4ff */
[----:B------:R-:W-:Y:S02]  /*2020*/  IADD3 R6, P2, PT, R6, 0x3, RZ ;  /* 0x0000000306067810 */ /* 0x000fe40007f5e0ff */
[----:B------:R-:W-:-:S03]  /*2030*/  IADD3.X R5, PT, PT, R2, UR5, RZ, P1, !PT ;  /* 0x0000000502057c10 */ /* 0x000fc60008ffe4ff */
[----:B------:R-:W-:-:S04]  /*2040*/  IMAD.X R7, RZ, RZ, R7, P2 ;  /* 0x000000ffff077224 */ /* 0x000fc800010e0607 */
[----:B------:R-:W-:Y:S05]  /*2050*/  @P0 BRA `(.L_x_17) ;  /* 0x00000004002c0947 */ /* 0x000fea0003800000 */
[----:B------:R-:W-:Y:S02]  /*2060*/  IADD3 R11, PT, PT, -R10, RZ, RZ ;  /* 0x000000ff0a0b7210 */ /* 0x000fe40007ffe1ff */
[----:B------:R-:W-:Y:S02]  /*2070*/  PLOP3.LUT P0, PT, PT, PT, PT, 0x80, 0x8 ;  /* 0x000000000008781c */ /* 0x000fe40003f0f070 */
[----:B------:R-:W-:-:S13]  /*2080*/  ISETP.GT.AND P1, PT, R11, 0xc, PT ;  /* 0x0000000c0b00780c */ /* 0x000fda0003f24270 */
[----:B------:R-:W-:Y:S05]  /*2090*/  @!P1 BRA `(.L_x_18) ;  /* 0x0000000000a89947 */ /* 0x000fea0003800000 */
[----:B------:R-:W-:-:S13]  /*20a0*/  PLOP3.LUT P0, PT, PT, PT, PT, 0x8, 0x80 ;  /* 0x000000000080781c */ /* 0x000fda0003f0e170 */
.L_x_19:
[----:B------:R-:W2:Y:S04]  /*20b0*/  LDG.E.U8.CONSTANT R11, desc[UR8][R4.64+-0x1] ;  /* 0xffffff08040b7981 */ /* 0x000ea8000c1e9100 */
[----:B------:R-:W3:Y:S04]  /*20c0*/  LDG.E.U8.CONSTANT R13, desc[UR8][R4.64] ;  /* 0x00000008040d7981 */ /* 0x000ee8000c1e9100 */
[----:B------:R-:W4:Y:S04]  /*20d0*/  LDG.E.U8.CONSTANT R15, desc[UR8][R4.64+0x1] ;  /* 0x00000108040f7981 */ /* 0x000f28000c1e9100 */
[----:B------:R-:W5:Y:S04]  /*20e0*/  LDG.E.U8.CONSTANT R12, desc[UR8][R4.64+0x8] ;  /* 0x00000808040c7981 */ /* 0x000f68000c1e9100 */
        /* <DEDUP_REMOVED lines=10> */
[----:B--2---:R0:W-:Y:S04]  /*2190*/  STG.E.U8 desc[UR8][R6.64+-0x3], R11 ;  /* 0xfffffd0b06007986 */ /* 0x0041e8000c101108 */
[----:B---3--:R1:W-:Y:S04]  /*21a0*/  STG.E.U8 desc[UR8][R6.64+-0x2], R13 ;  /* 0xfffffe0d06007986 */ /* 0x0083e8000c101108 */
[----:B0-----:R-:W2:Y:S04]  /*21b0*/  LDG.E.U8.CONSTANT R11, desc[UR8][R4.64+0xb] ;  /* 0x00000b08040b7981 */ /* 0x001ea8000c1e9100 */
[----:B-1----:R0:W3:Y:S01]  /*21c0*/  LDG.E.U8.CONSTANT R13, desc[UR8][R4.64+0xc] ;  /* 0x00000c08040d7981 */ /* 0x0020e2000c1e9100 */
[----:B------:R-:W-:-:S04]  /*21d0*/  IADD3 R10, PT, PT, R10, 0x10, RZ ;  /* 0x000000100a0a7810 */ /* 0x000fc80007ffe0ff */
[----:B------:R-:W-:Y:S01]  /*21e0*/  ISETP.GE.AND P1, PT, R10, -0xc, PT ;  /* 0xfffffff40a00780c */ /* 0x000fe20003f26270 */
[----:B----4-:R1:W-:Y:S04]  /*21f0*/  STG.E.U8 desc[UR8][R6.64+-0x1], R15 ;  /* 0xffffff0f06007986 */ /* 0x0103e8000c101108 */
[----:B-----5:R4:W-:Y:S01]  /*2200*/  STG.E.U8 desc[UR8][R6.64+0x6], R12 ;  /* 0x0000060c06007986 */ /* 0x0209e2000c101108 */
[----:B0-----:R-:W-:Y:S02]  /*2210*/  IADD3 R4, P2, PT, R4, 0x10, RZ ;  /* 0x0000001004047810 */ /* 0x001fe40007f5e0ff */
[----:B-1----:R-:W-:Y:S01]  /*2220*/  IADD3 R15, P3, PT, R6, 0x10, RZ ;  /* 0x00000010060f7810 */ /* 0x002fe20007f7e0ff */
[----:B------:R-:W-:Y:S03]  /*2230*/  STG.E.U8 desc[UR8][R6.64], R17 ;  /* 0x0000001106007986 */ /* 0x000fe6000c101108 */
[----:B----4-:R-:W-:Y:S01]  /*2240*/  IADD3.X R12, PT, PT, RZ, R7, RZ, P3, !PT ;  /* 0x00000007ff0c7210 */ /* 0x010fe20001ffe4ff */
[----:B------:R-:W-:Y:S01]  /*2250*/  STG.E.U8 desc[UR8][R6.64+0x1], R19 ;  /* 0x0000011306007986 */ /* 0x000fe2000c101108 */
[----:B------:R-:W-:-:S03]  /*2260*/  IMAD.X R5, RZ, RZ, R5, P2 ;  /* 0x000000ffff057224 */ /* 0x000fc600010e0605 */
[----:B------:R-:W-:Y:S04]  /*2270*/  STG.E.U8 desc[UR8][R6.64+0x2], R21 ;  /* 0x0000021506007986 */ /* 0x000fe8000c101108 */
[----:B------:R-:W-:Y:S04]  /*2280*/  STG.E.U8 desc[UR8][R6.64+0x3], R23 ;  /* 0x0000031706007986 */ /* 0x000fe8000c101108 */
[----:B------:R-:W-:Y:S04]  /*2290*/  STG.E.U8 desc[UR8][R6.64+0x4], R25 ;  /* 0x0000041906007986 */ /* 0x000fe8000c101108 */
[----:B------:R-:W-:Y:S04]  /*22a0*/  STG.E.U8 desc[UR8][R6.64+0x5], R29 ;  /* 0x0000051d06007986 */ /* 0x000fe8000c101108 */
[----:B------:R-:W-:Y:S04]  /*22b0*/  STG.E.U8 desc[UR8][R6.64+0x7], R14 ;  /* 0x0000070e06007986 */ /* 0x000fe8000c101108 */
[----:B------:R-:W-:Y:S04]  /*22c0*/  STG.E.U8 desc[UR8][R6.64+0x8], R16 ;  /* 0x0000081006007986 */ /* 0x000fe8000c101108 */
[----:B------:R-:W-:Y:S04]  /*22d0*/  STG.E.U8 desc[UR8][R6.64+0xb], R18 ;  /* 0x00000b1206007986 */ /* 0x000fe8000c101108 */
[----:B------:R-:W-:Y:S04]  /*22e0*/  STG.E.U8 desc[UR8][R6.64+0xc], R20 ;  /* 0x00000c1406007986 */ /* 0x000fe8000c101108 */
[----:B--2---:R-:W-:Y:S04]  /*22f0*/  STG.E.U8 desc[UR8][R6.64+0x9], R11 ;  /* 0x0000090b06007986 */ /* 0x004fe8000c101108 */
[----:B---3--:R0:W-:Y:S02]  /*2300*/  STG.E.U8 desc[UR8][R6.64+0xa], R13 ;  /* 0x00000a0d06007986 */ /* 0x0081e4000c101108 */
[----:B0-----:R-:W-:Y:S01]  /*2310*/  MOV R6, R15 ;  /* 0x0000000f00067202 */ /* 0x001fe20000000f00 */
[----:B------:R-:W-:Y:S01]  /*2320*/  IMAD.MOV.U32 R7, RZ, RZ, R12 ;  /* 0x000000ffff077224 */ /* 0x000fe200078e000c */
[----:B------:R-:W-:Y:S06]  /*2330*/  @!P1 BRA `(.L_x_19) ;  /* 0xfffffffc005c9947 */ /* 0x000fec000383ffff */
.L_x_18:
[----:B------:R-:W-:-:S04]  /*2340*/  IADD3 R11, PT, PT, -R10, RZ, RZ ;  /* 0x000000ff0a0b7210 */ /* 0x000fc80007ffe1ff */
[----:B------:R-:W-:-:S13]  /*2350*/  ISETP.GT.AND P1, PT, R11, 0x4, PT ;  /* 0x000000040b00780c */ /* 0x000fda0003f24270 */
[----:B------:R-:W-:Y:S05]  /*2360*/  @!P1 BRA `(.L_x_20) ;  /* 0x0000000000609947 */ /* 0x000fea0003800000 */
[----:B------:R-:W2:Y:S04]  /*2370*/  LDG.E.U8.CONSTANT R13, desc[UR8][R4.64] ;  /* 0x00000008040d7981 */ /* 0x000ea8000c1e9100 */
[----:B------:R-:W3:Y:S04]  /*2380*/  LDG.E.U8.CONSTANT R11, desc[UR8][R4.64+-0x1] ;  /* 0xffffff08040b7981 */ /* 0x000ee8000c1e9100 */
[----:B------:R-:W4:Y:S04]  /*2390*/  LDG.E.U8.CONSTANT R15, desc[UR8][R4.64+0x1] ;  /* 0x00000108040f7981 */ /* 0x000f28000c1e9100 */
[----:B------:R-:W5:Y:S04]  /*23a0*/  LDG.E.U8.CONSTANT R17, desc[UR8][R4.64+0x2] ;  /* 0x0000020804117981 */ /* 0x000f68000c1e9100 */
[----:B------:R-:W5:Y:S04]  /*23b0*/  LDG.E.U8.CONSTANT R19, desc[UR8][R4.64+0x3] ;  /* 0x0000030804137981 */ /* 0x000f68000c1e9100 */
[----:B------:R-:W5:Y:S04]  /*23c0*/  LDG.E.U8.CONSTANT R21, desc[UR8][R4.64+0x4] ;  /* 0x0000040804157981 */ /* 0x000f68000c1e9100 */
[----:B------:R-:W5:Y:S04]  /*23d0*/  LDG.E.U8.CONSTANT R23, desc[UR8][R4.64+0x5] ;  /* 0x0000050804177981 */ /* 0x000f68000c1e9100 */
[----:B------:R0:W5:Y:S01]  /*23e0*/  LDG.E.U8.CONSTANT R25, desc[UR8][R4.64+0x6] ;  /* 0x0000060804197981 */ /* 0x000162000c1e9100 */
[----:B------:R-:W-:-:S02]  /*23f0*/  IADD3 R12, P2, PT, R6, 0x8, RZ ;  /* 0x00000008060c7810 */ /* 0x000fc40007f5e0ff */
[----:B------:R-:W-:Y:S02]  /*2400*/  PLOP3.LUT P0, PT, PT, PT, PT, 0x8, 0x80 ;  /* 0x000000000080781c */ /* 0x000fe40003f0e170 */
[----:B------:R-:W-:Y:S02]  /*2410*/  IADD3 R10, PT, PT, R10, 0x8, RZ ;  /* 0x000000080a0a7810 */ /* 0x000fe40007ffe0ff */
[----:B0-----:R-:W-:-:S04]  /*2420*/  IADD3 R4, P1, PT, R4, 0x8, RZ ;  /* 0x0000000804047810 */ /* 0x001fc80007f3e0ff */
[----:B------:R-:W-:Y:S01]  /*2430*/  IADD3.X R5, PT, PT, RZ, R5, RZ, P1, !PT ;  /* 0x00000005ff057210 */ /* 0x000fe20000ffe4ff */
[----:B--2---:R0:W-:Y:S04]  /*2440*/  STG.E.U8 desc[UR8][R6.64+-0x2], R13 ;  /* 0xfffffe0d06007986 */ /* 0x0041e8000c101108 */
[----:B---3--:R-:W-:Y:S04]  /*2450*/  STG.E.U8 desc[UR8][R6.64+-0x3], R11 ;  /* 0xfffffd0b06007986 */ /* 0x008fe8000c101108 */
[----:B----4-:R-:W-:Y:S01]  /*2460*/  STG.E.U8 desc[UR8][R6.64+-0x1], R15 ;  /* 0xffffff0f06007986 */ /* 0x010fe2000c101108 */
[----:B0-----:R-:W-:-:S03]  /*2470*/  IMAD.X R13, RZ, RZ, R7, P2 ;  /* 0x000000ffff0d7224 */ /* 0x001fc600010e0607 */
[----:B-----5:R-:W-:Y:S04]  /*2480*/  STG.E.U8 desc[UR8][R6.64], R17 ;  /* 0x0000001106007986 */ /* 0x020fe8000c101108 */
[----:B------:R-:W-:Y:S04]  /*2490*/  STG.E.U8 desc[UR8][R6.64+0x1], R19 ;  /* 0x0000011306007986 */ /* 0x000fe8000c101108 */
[----:B------:R-:W-:Y:S04]  /*24a0*/  STG.E.U8 desc[UR8][R6.64+0x2], R21 ;  /* 0x0000021506007986 */ /* 0x000fe8000c101108 */
[----:B------:R-:W-:Y:S04]  /*24b0*/  STG.E.U8 desc[UR8][R6.64+0x3], R23 ;  /* 0x0000031706007986 */ /* 0x000fe8000c101108 */
[----:B------:R0:W-:Y:S02]  /*24c0*/  STG.E.U8 desc[UR8][R6.64+0x4], R25 ;  /* 0x0000041906007986 */ /* 0x0001e4000c101108 */
[----:B0-----:R-:W-:Y:S01]  /*24d0*/  MOV R6, R12 ;  /* 0x0000000c00067202 */ /* 0x001fe20000000f00 */
[----:B------:R-:W-:-:S07]  /*24e0*/  IMAD.MOV.U32 R7, RZ, RZ, R13 ;  /* 0x000000ffff077224 */ /* 0x000fce00078e000d */
.L_x_20:
[----:B------:R-:W-:-:S13]  /*24f0*/  ISETP.NE.OR P0, PT, R10, RZ, P0 ;  /* 0x000000ff0a00720c */ /* 0x000fda0000705670 */
[----:B------:R-:W-:Y:S05]  /*2500*/  @!P0 BRA `(.L_x_16) ;  /* 0x00000000004c8947 */ /* 0x000fea0003800000 */
.L_x_17:
[----:B------:R-:W2:Y:S04]  /*2510*/  LDG.E.U8.CONSTANT R15, desc[UR8][R4.64+-0x1] ;  /* 0xffffff08040f7981 */ /* 0x000ea8000c1e9100 */
[----:B------:R-:W3:Y:S04]  /*2520*/  LDG.E.U8.CONSTANT R17, desc[UR8][R4.64] ;  /* 0x0000000804117981 */ /* 0x000ee8000c1e9100 */
[----:B------:R-:W4:Y:S04]  /*2530*/  LDG.E.U8.CONSTANT R19, desc[UR8][R4.64+0x1] ;  /* 0x0000010804137981 */ /* 0x000f28000c1e9100 */
[----:B------:R0:W5:Y:S01]  /*2540*/  LDG.E.U8.CONSTANT R21, desc[UR8][R4.64+0x2] ;  /* 0x0000020804157981 */ /* 0x000162000c1e9100 */
[----:B------:R-:W-:-:S02]  /*2550*/  IADD3 R10, PT, PT, R10, 0x4, RZ ;  /* 0x000000040a0a7810 */ /* 0x000fc40007ffe0ff */
[----:B------:R-:W-:Y:S02]  /*2560*/  IADD3 R11, P2, PT, R6, 0x4, RZ ;  /* 0x00000004060b7810 */ /* 0x000fe40007f5e0ff */
[----:B------:R-:W-:Y:S02]  /*2570*/  ISETP.NE.AND P0, PT, R10, RZ, PT ;  /* 0x000000ff0a00720c */ /* 0x000fe40003f05270 */
[----:B------:R-:W-:Y:S01]  /*2580*/  IADD3 R13, P1, PT, R4, 0x4, RZ ;  /* 0x00000004040d7810 */ /* 0x000fe20007f3e0ff */
[----:B------:R-:W-:-:S03]  /*2590*/  IMAD.X R12, RZ, RZ, R7, P2 ;  /* 0x000000ffff0c7224 */ /* 0x000fc600010e0607 */
[----:B------:R-:W-:Y:S02]  /*25a0*/  IADD3.X R14, PT, PT, RZ, R5, RZ, P1, !PT ;  /* 0x00000005ff0e7210 */ /* 0x000fe40000ffe4ff */
[----:B0-----:R-:W-:Y:S02]  /*25b0*/  MOV R4, R13 ;  /* 0x0000000d00047202 */ /* 0x001fe40000000f00 */
[----:B------:R-:W-:Y:S01]  /*25c0*/  MOV R5, R14 ;  /* 0x0000000e00057202 */ /* 0x000fe20000000f00 */
[----:B--2---:R-:W-:Y:S04]  /*25d0*/  STG.E.U8 desc[UR8][R6.64+-0x3], R15 ;  /* 0xfffffd0f06007986 */ /* 0x004fe8000c101108 */
[----:B---3--:R-:W-:Y:S04]  /*25e0*/  STG.E.U8 desc[UR8][R6.64+-0x2], R17 ;  /* 0xfffffe1106007986 */ /* 0x008fe8000c101108 */
[----:B----4-:R-:W-:Y:S04]  /*25f0*/  STG.E.U8 desc[UR8][R6.64+-0x1], R19 ;  /* 0xffffff1306007986 */ /* 0x010fe8000c101108 */
[----:B-----5:R0:W-:Y:S02]  /*2600*/  STG.E.U8 desc[UR8][R6.64], R21 ;  /* 0x0000001506007986 */ /* 0x0201e4000c101108 */
[----:B0-----:R-:W-:Y:S01]  /*2610*/  IMAD.MOV.U32 R6, RZ, RZ, R11 ;  /* 0x000000ffff067224 */ /* 0x001fe200078e000b */
[----:B------:R-:W-:Y:S01]  /*2620*/  MOV R7, R12 ;  /* 0x0000000c00077202 */ /* 0x000fe20000000f00 */
[----:B------:R-:W-:Y:S06]  /*2630*/  @P0 BRA `(.L_x_17) ;  /* 0xfffffffc00b40947 */ /* 0x000fec000383ffff */
.L_x_16:
[----:B------:R-:W-:-:S13]  /*2640*/  ISETP.NE.AND P0, PT, R8, RZ, PT ;  /* 0x000000ff0800720c */ /* 0x000fda0003f05270 */
[----:B------:R-:W-:Y:S05]  /*2650*/  @!P0 EXIT ;  /* 0x000000000000894d */ /* 0x000fea0003800000 */
[----:B------:R-:W0:Y:S01]  /*2660*/  LDCU.128 UR4, c[0x0][0x380] ;  /* 0x00007000ff0477ac */ /* 0x000e220008000c00 */
[----:B------:R-:W-:Y:S01]  /*2670*/  MOV R4, R9 ;  /* 0x0000000900047202 */ /* 0x000fe20000000f00 */
[----:B------:R-:W-:Y:S01]  /*2680*/  IMAD.MOV.U32 R5, RZ, RZ, RZ ;  /* 0x000000ffff057224 */ /* 0x000fe200078e00ff */
[----:B------:R-:W-:-:S03]  /*2690*/  IADD3 R8, PT, PT, -R8, RZ, RZ ;  /* 0x000000ff08087210 */ /* 0x000fc60007ffe1ff */
[----:B------:R-:W-:Y:S01]  /*26a0*/  IMAD.WIDE.U32 R4, R3, R0, R4 ;  /* 0x0000000003047225 */ /* 0x000fe200078e0004 */
[----:B0-----:R-:W-:Y:S02]  /*26b0*/  IADD3 R9, P1, P2, R26, UR4, R9 ;  /* 0x000000041a097c10 */ /* 0x001fe4000fa3e009 */
[----:B------:R-:W-:Y:S02]  /*26c0*/  IADD3 R4, P0, PT, R4, UR6, RZ ;  /* 0x0000000604047c10 */ /* 0x000fe4000ff1e0ff */
[----:B------:R-:W-:Y:S02]  /*26d0*/  IADD3.X R0, PT, PT, R2, UR5, RZ, P1, P2 ;  /* 0x0000000502007c10 */ /* 0x000fe40008fe44ff */
[----:B------:R-:W-:-:S09]  /*26e0*/  IADD3.X R7, PT, PT, R5, UR7, RZ, P0, !PT ;  /* 0x0000000705077c10 */ /* 0x000fd200087fe4ff */
.L_x_21:
[----:B0-----:R-:W-:Y:S01]  /*26f0*/  MOV R2, R9 ;  /* 0x0000000900027202 */ /* 0x001fe20000000f00 */
[----:B------:R-:W-:-:S05]  /*2700*/  IMAD.MOV.U32 R3, RZ, RZ, R0 ;  /* 0x000000ffff037224 */ /* 0x000fca00078e0000 */
[----:B------:R0:W2:Y:S01]  /*2710*/  LDG.E.U8.CONSTANT R5, desc[UR8][R2.64] ;  /* 0x0000000802057981 */ /* 0x0000a2000c1e9100 */
[----:B------:R-:W-:Y:S01]  /*2720*/  VIADD R8, R8, 0x1 ;  /* 0x0000000108087836 */ /* 0x000fe20000000000 */
[----:B------:R-:W-:-:S04]  /*2730*/  IADD3 R9, P2, PT, R9, 0x1, RZ ;  /* 0x0000000109097810 */ /* 0x000fc80007f5e0ff */
[----:B------:R-:W-:Y:S02]  /*2740*/  ISETP.NE.AND P0, PT, R8, RZ, PT ;  /* 0x000000ff0800720c */ /* 0x000fe40003f05270 */
[----:B------:R-:W-:Y:S02]  /*2750*/  IADD3.X R0, PT, PT, RZ, R0, RZ, P2, !PT ;  /* 0x00000000ff007210 */ /* 0x000fe400017fe4ff */
[----:B0-----:R-:W-:Y:S02]  /*2760*/  MOV R2, R4 ;  /* 0x0000000400027202 */ /* 0x001fe40000000f00 */
[----:B------:R-:W-:Y:S02]  /*2770*/  MOV R3, R7 ;  /* 0x0000000700037202 */ /* 0x000fe40000000f00 */
[----:B------:R-:W-:-:S04]  /*2780*/  IADD3 R4, P1, PT, R4, 0x1, RZ ;  /* 0x0000000104047810 */ /* 0x000fc80007f3e0ff */
[----:B------:R-:W-:Y:S01]  /*2790*/  IADD3.X R7, PT, PT, RZ, R7, RZ, P1, !PT ;  /* 0x00000007ff077210 */ /* 0x000fe20000ffe4ff */
[----:B--2---:R0:W-:Y:S01]  /*27a0*/  STG.E.U8 desc[UR8][R2.64], R5 ;  /* 0x0000000502007986 */ /* 0x0041e2000c101108 */
[----:B------:R-:W-:Y:S07]  /*27b0*/  @P0 BRA `(.L_x_21) ;  /* 0xfffffffc00cc0947 */ /* 0x000fee000383ffff */
[----:B------:R-:W-:Y:S05]  /*27c0*/  EXIT ;  /* 0x000000000000794d */ /* 0x000fea0003800000 */
.L_x_43:
[----:B------:R-:W0:Y:S02]  /*27d0*/  LDCU.64 UR4, c[0x0][0x380] ;  /* 0x00007000ff0477ac */ /* 0x000e240008000a00 */
[----:B0-----:R-:W-:-:S04]  /*27e0*/  IADD3 R26, P0, PT, R26, UR4, RZ ;  /* 0x000000041a1a7c10 */ /* 0x001fc8000ff1e0ff */
[----:B------:R-:W-:Y:S01]  /*27f0*/  IADD3.X R27, PT, PT, R2, UR5, RZ, P0, !PT ;  /* 0x00000005021b7c10 */ /* 0x000fe200087fe4ff */
[----:B------:R-:W0:Y:S05]  /*2800*/  LDCU.64 UR4, c[0x0][0x388] ;  /* 0x00007100ff0477ac */ /* 0x000e2a0008000a00 */
[----:B------:R-:W2:Y:S01]  /*2810*/  LDG.E.CONSTANT R27, desc[UR8][R26.64] ;  /* 0x000000081a1b7981 */ /* 0x000ea2000c1e9900 */
[----:B0-----:R-:W-:-:S05]  /*2820*/  IMAD.WIDE.U32 R2, R3, R0, UR4 ;  /* 0x0000000403027e25 */ /* 0x001fca000f8e0000 */
[----:B--2---:R-:W-:Y:S01]  /*2830*/  STG.E desc[UR8][R2.64], R27 ;  /* 0x0000001b02007986 */ /* 0x004fe2000c101908 */
[----:B------:R-:W-:Y:S05]  /*2840*/  EXIT ;  /* 0x000000000000794d */ /* 0x000fea0003800000 */
.L_x_47:
[----:B------:R-:W0:Y:S02]  /*2850*/  LDCU.64 UR4, c[0x0][0x380] ;  /* 0x00007000ff0477ac */ /* 0x000e240008000a00 */
[----:B0-----:R-:W-:-:S04]  /*2860*/  IADD3 R4, P0, PT, R26, UR4, RZ ;  /* 0x000000041a047c10 */ /* 0x001fc8000ff1e0ff */
[----:B------:R-:W-:Y:S01]  /*2870*/  IADD3.X R5, PT, PT, R2, UR5, RZ, P0, !PT ;  /* 0x0000000502057c10 */ /* 0x000fe200087fe4ff */
[----:B------:R-:W0:Y:S05]  /*2880*/  LDCU.64 UR4, c[0x0][0x388] ;  /* 0x00007100ff0477ac */ /* 0x000e2a0008000a00 */
[----:B------:R-:W2:Y:S01]  /*2890*/  LDG.E.64.CONSTANT R4, desc[UR8][R4.64] ;  /* 0x0000000804047981 */ /* 0x000ea2000c1e9b00 */
[----:B0-----:R-:W-:-:S05]  /*28a0*/  IMAD.WIDE.U32 R2, R3, R0, UR4 ;  /* 0x0000000403027e25 */ /* 0x001fca000f8e0000 */
[----:B--2---:R-:W-:Y:S01]  /*28b0*/  STG.E.64 desc[UR8][R2.64], R4 ;  /* 0x0000000402007986 */ /* 0x004fe2000c101b08 */
[----:B------:R-:W-:Y:S05]  /*28c0*/  EXIT ;  /* 0x000000000000794d */ /* 0x000fea0003800000 */
.L_x_41:
[----:B------:R-:W0:Y:S02]  /*28d0*/  LDCU.64 UR4, c[0x0][0x380] ;  /* 0x00007000ff0477ac */ /* 0x000e240008000a00 */
[----:B0-----:R-:W-:-:S04]  /*28e0*/  IADD3 R26, P0, PT, R26, UR4, RZ ;  /* 0x000000041a1a7c10 */ /* 0x001fc8000ff1e0ff */
[----:B------:R-:W-:Y:S01]  /*28f0*/  IADD3.X R27, PT, PT, R2, UR5, RZ, P0, !PT ;  /* 0x00000005021b7c10 */ /* 0x000fe200087fe4ff */
[----:B------:R-:W0:Y:S05]  /*2900*/  LDCU.64 UR4, c[0x0][0x388] ;  /* 0x00007100ff0477ac */ /* 0x000e2a0008000a00 */
[----:B------:R-:W2:Y:S01]  /*2910*/  LDG.E.U16.CONSTANT R27, desc[UR8][R26.64] ;  /* 0x000000081a1b7981 */ /* 0x000ea2000c1e9500 */
[----:B0-----:R-:W-:-:S05]  /*2920*/  IMAD.WIDE.U32 R2, R3, R0, UR4 ;  /* 0x0000000403027e25 */ /* 0x001fca000f8e0000 */
[----:B--2---:R0:W-:Y:S02]  /*2930*/  STG.E.U16 desc[UR8][R2.64], R27 ;  /* 0x0000001b02007986 */ /* 0x0041e4000c101508 */
.L_x_37:
[----:B------:R-:W-:Y:S05]  /*2940*/  EXIT ;  /* 0x000000000000794d */ /* 0x000fea0003800000 */
.L_x_22:
        /* <DEDUP_REMOVED lines=11> */
.L_x_51:


//--------------------- .nv.shared.reserved.0     --------------------------
	.section	.nv.shared.reserved.0,"aw",@nobits
	.weak		__nv_reservedSMEM_offset_0_alias
	.size		__nv_reservedSMEM_offset_0_alias, 0, 64
	.other		__nv_reservedSMEM_offset_0_alias,@"STO_CUDA_RESERVED_SHARED STV_DEFAULT"
__nv_reservedSMEM_offset_0_alias:
	.zero		0
	.zero		64


//--------------------- .nv.constant0.strided_copy_2d --------------------------
	.section	.nv.constant0.strided_copy_2d,"a",@progbits
	.sectionflags	@""
	.align	4
.nv.constant0.strided_copy_2d:
	.zero		952


//--------------------- .nv.constant0.strided_copy --------------------------
	.section	.nv.constant0.strided_copy,"a",@progbits
	.sectionflags	@""
	.align	4
.nv.constant0.strided_copy:
	.zero		952


//--------------------- SYMBOLS --------------------------

	.type		.nv.reservedSmem.offset0,@object
	.size		.nv.reservedSmem.offset0,0x4
